def attn_fwd(
    Q,
    K,
    V,
    Out,
    Lse,
    sm_scale,
    stride_qz,
    stride_qh,
    stride_qm,
    stride_qk,
    stride_kz,
    stride_kh,
    stride_kn,
    stride_kk,
    stride_vz,
    stride_vh,
    stride_vn,
    stride_vk,
    stride_oz,
    stride_oh,
    stride_om,
    stride_ok,
    seqlen_q,
    seqlen_k,
    BLOCK_M: tl.constexpr,
    BLOCK_N: tl.constexpr,
    HEAD_DIM: tl.constexpr,
    CAUSAL: tl.constexpr,
):
    start_m = tl.program_id(0)
    off_hz = tl.program_id(1)
    q_off = off_hz * stride_qh
    k_off = off_hz * stride_kh
    v_off = off_hz * stride_vh
    offs_m = start_m * BLOCK_M + tl.arange(0, BLOCK_M)
    offs_d = tl.arange(0, HEAD_DIM)
    offs_n = tl.arange(0, BLOCK_N)
    q_ptrs = Q + q_off + offs_m[:, None] * stride_qm + offs_d[None, :] * stride_qk
    k_ptrs = K + k_off + offs_d[:, None] * stride_kk + offs_n[None, :] * stride_kn
    v_ptrs = V + v_off + offs_n[:, None] * stride_vn + offs_d[None, :] * stride_vk
    m_i = tl.full([BLOCK_M], float("-inf"), dtype=tl.float32)
    l_i = tl.zeros([BLOCK_M], dtype=tl.float32) + 1.0
    acc = tl.zeros([BLOCK_M, HEAD_DIM], dtype=tl.float32)
    q = tl.load(q_ptrs)
    acc, l_i, m_i = _attn_fwd_inner(
        acc,
        l_i,
        m_i,
        q,
        k_ptrs,
        v_ptrs,
        sm_scale,
        stride_kn,
        stride_vn,
        start_m,
        seqlen_k,
        BLOCK_M,
        BLOCK_N,
        HEAD_DIM,
        CAUSAL,
    )
    acc = acc / l_i[:, None]
    lse = m_i + tl.math.log2(l_i) / 1.4426950408889634
    o_ptrs = (
        Out
        + off_hz * stride_oh
        + offs_m[:, None] * stride_om
        + offs_d[None, :] * stride_ok
    )
    tl.store(o_ptrs, acc.to(Out.dtype.element_ty))
    tl.store(Lse + off_hz * seqlen_q + offs_m, lse)

# config = {"BLOCK_M": 32, "BLOCK_N": 16, "HEAD_DIM": 32, "arch": "sm_100", "causal": true, "dtype": "fp16", "num_stages": 4, "num_warps": 8}
# arch = sm_100


// ===== COMPILED SASS (sm_100a) =====

	.target	sm_100a

	.elftype	@"ET_EXEC"


//--------------------- .note.nv.tkinfo           --------------------------
	.section	.note.nv.tkinfo,"",@"SHT_NOTE"
	.sectionflags	@"SHF_NOTE_NV_TKINFO"
	.tkinfo
        /*0018*/ 	.word	0x00000081
        /*0030*/ 	.string	""
        /*0030*/ 	.string	"ptxas-blackwell"
        /*0030*/ 	.string	"Cuda compilation tools, release 12.9, V12.9.86"
        /*0030*/ 	.string	"Build cuda_12.9.r12.9/compiler.36037853_0"
        /*0030*/ 	.string	"-v  -suppress-debug-info  -lineinfo  -arch sm_100a "



//--------------------- .note.nv.cuver            --------------------------
	.section	.note.nv.cuver,"",@"SHT_NOTE"
	.sectionflags	@"SHF_NOTE_NV_CUVER"
        /*0018*/ 	.short	0x0001
        /*001a*/ 	.short	0x0064
        /*001c*/ 	.short	0x0001
        /*001e*/ 	.short	0x0000
        /*0020*/ 	.short	0x0001
        /*0022*/ 	.short	0x0000


//--------------------- .nv.info                  --------------------------
	.section	.nv.info,"",@"SHT_CUDA_INFO"
	.align	4


	//----- nvinfo : EIATTR_REGCOUNT
	.align		4
        /*0000*/ 	.byte	0x04, 0x2f
        /*0002*/ 	.short	(.L_2 - .L_1)
	.align		4
.L_1:
        /*0004*/ 	.word	index@(attn_fwd)
        /*0008*/ 	.word	0x00000040


	//----- nvinfo : EIATTR_FRAME_SIZE
	.align		4
.L_2:
        /*000c*/ 	.byte	0x04, 0x11
        /*000e*/ 	.short	(.L_4 - .L_3)
	.align		4
.L_3:
        /*0010*/ 	.word	index@(attn_fwd)
        /*0014*/ 	.word	0x00000000


	//----- nvinfo : EIATTR_MIN_STACK_SIZE
	.align		4
.L_4:
        /*0018*/ 	.byte	0x04, 0x12
        /*001a*/ 	.short	(.L_6 - .L_5)
	.align		4
.L_5:
        /*001c*/ 	.word	index@(attn_fwd)
        /*0020*/ 	.word	0x00000000
.L_6:


//--------------------- .nv.info.attn_fwd         --------------------------
	.section	.nv.info.attn_fwd,"",@"SHT_CUDA_INFO"
	.sectionflags	@""
	.align	4


	//----- nvinfo : EIATTR_CUDA_API_VERSION
	.align		4
        /*0000*/ 	.byte	0x04, 0x37
        /*0002*/ 	.short	(.L_8 - .L_7)
.L_7:
        /*0004*/ 	.word	0x00000081


	//----- nvinfo : EIATTR_KPARAM_INFO
	.align		4
.L_8:
        /*0008*/ 	.byte	0x04, 0x17
        /*000a*/ 	.short	(.L_10 - .L_9)
.L_9:
        /*000c*/ 	.word	0x00000000
        /*0010*/ 	.short	0x0019
        /*0012*/ 	.short	0x0080
        /*0014*/ 	.byte	0x00, 0xf4, 0x21, 0x00


	//----- nvinfo : EIATTR_KPARAM_INFO
	.align		4
.L_10:
        /*0018*/ 	.byte	0x04, 0x17
        /*001a*/ 	.short	(.L_12 - .L_11)
.L_11:
        /*001c*/ 	.word	0x00000000
        /*0020*/ 	.short	0x0018
        /*0022*/ 	.short	0x0078
        /*0024*/ 	.byte	0x00, 0xf4, 0x21, 0x00


	//----- nvinfo : EIATTR_KPARAM_INFO
	.align		4
.L_12:
        /*0028*/ 	.byte	0x04, 0x17
        /*002a*/ 	.short	(.L_14 - .L_13)
.L_13:
        /*002c*/ 	.word	0x00000000
        /*0030*/ 	.short	0x0017
        /*0032*/ 	.short	0x0070
        /*0034*/ 	.byte	0x00, 0xf0, 0x11, 0x00


	//----- nvinfo : EIATTR_KPARAM_INFO
	.align		4
.L_14:
        /*0038*/ 	.byte	0x04, 0x17
        /*003a*/ 	.short	(.L_16 - .L_15)
.L_15:
        /*003c*/ 	.word	0x00000000
        /*0040*/ 	.short	0x0016
        /*0042*/ 	.short	0x006c
        /*0044*/ 	.byte	0x00, 0xf0, 0x11, 0x00


	//----- nvinfo : EIATTR_KPARAM_INFO
	.align		4
.L_16:
        /*0048*/ 	.byte	0x04, 0x17
        /*004a*/ 	.short	(.L_18 - .L_17)
.L_17:
        /*004c*/ 	.word	0x00000000
        /*0050*/ 	.short	0x0015
        /*0052*/ 	.short	0x0068
        /*0054*/ 	.byte	0x00, 0xf0, 0x11, 0x00


	//----- nvinfo : EIATTR_KPARAM_INFO
	.align		4
.L_18:
        /*0058*/ 	.byte	0x04, 0x17
        /*005a*/ 	.short	(.L_20 - .L_19)
.L_19:
        /*005c*/ 	.word	0x00000000
        /*0060*/ 	.short	0x0014
        /*0062*/ 	.short	0x0064
        /*0064*/ 	.byte	0x00, 0xf0, 0x11, 0x00


	//----- nvinfo : EIATTR_KPARAM_INFO
	.align		4
.L_20:
        /*0068*/ 	.byte	0x04, 0x17
        /*006a*/ 	.short	(.L_22 - .L_21)
.L_21:
        /*006c*/ 	.word	0x00000000
        /*0070*/ 	.short	0x0013
        /*0072*/ 	.short	0x0060
        /*0074*/ 	.byte	0x00, 0xf0, 0x11, 0x00


	//----- nvinfo : EIATTR_KPARAM_INFO
	.align		4
.L_22:
        /*0078*/ 	.byte	0x04, 0x17
        /*007a*/ 	.short	(.L_24 - .L_23)
.L_23:
        /*007c*/ 	.word	0x00000000
        /*0080*/ 	.short	0x0012
        /*0082*/ 	.short	0x005c
        /*0084*/ 	.byte	0x00, 0xf0, 0x11, 0x00


	//----- nvinfo : EIATTR_KPARAM_INFO
	.align		4
.L_24:
        /*0088*/ 	.byte	0x04, 0x17
        /*008a*/ 	.short	(.L_26 - .L_25)
.L_25:
        /*008c*/ 	.word	0x00000000
        /*0090*/ 	.short	0x0011
        /*0092*/ 	.short	0x0058
        /*0094*/ 	.byte	0x00, 0xf0, 0x11, 0x00


	//----- nvinfo : EIATTR_KPARAM_INFO
	.align		4
.L_26:
        /*0098*/ 	.byte	0x04, 0x17
        /*009a*/ 	.short	(.L_28 - .L_27)
.L_27:
        /*009c*/ 	.word	0x00000000
        /*00a0*/ 	.short	0x0010
        /*00a2*/ 	.short	0x0054
        /*00a4*/ 	.byte	0x00, 0xf0, 0x11, 0x00


	//----- nvinfo : EIATTR_KPARAM_INFO
	.align		4
.L_28:
        /*00a8*/ 	.byte	0x04, 0x17
        /*00aa*/ 	.short	(.L_30 - .L_29)
.L_29:
        /*00ac*/ 	.word	0x00000000
        /*00b0*/ 	.short	0x000f
        /*00b2*/ 	.short	0x0050
        /*00b4*/ 	.byte	0x00, 0xf0, 0x11, 0x00


	//----- nvinfo : EIATTR_KPARAM_INFO
	.align		4
.L_30:
        /*00b8*/ 	.byte	0x04, 0x17
        /*00ba*/ 	.short	(.L_32 - .L_31)
.L_31:
        /*00bc*/ 	.word	0x00000000
        /*00c0*/ 	.short	0x000e
        /*00c2*/ 	.short	0x004c
        /*00c4*/ 	.byte	0x00, 0xf0, 0x11, 0x00


	//----- nvinfo : EIATTR_KPARAM_INFO
	.align		4
.L_32:
        /*00c8*/ 	.byte	0x04, 0x17
        /*00ca*/ 	.short	(.L_34 - .L_33)
.L_33:
        /*00cc*/ 	.word	0x00000000
        /*00d0*/ 	.short	0x000d
        /*00d2*/ 	.short	0x0048
        /*00d4*/ 	.byte	0x00, 0xf0, 0x11, 0x00


	//----- nvinfo : EIATTR_KPARAM_INFO
	.align		4
.L_34:
        /*00d8*/ 	.byte	0x04, 0x17
        /*00da*/ 	.short	(.L_36 - .L_35)
.L_35:
        /*00dc*/ 	.word	0x00000000
        /*00e0*/ 	.short	0x000c
        /*00e2*/ 	.short	0x0044
        /*00e4*/ 	.byte	0x00, 0xf0, 0x11, 0x00


	//----- nvinfo : EIATTR_KPARAM_INFO
	.align		4
.L_36:
        /*00e8*/ 	.byte	0x04, 0x17
        /*00ea*/ 	.short	(.L_38 - .L_37)
.L_37:
        /*00ec*/ 	.word	0x00000000
        /*00f0*/ 	.short	0x000b
        /*00f2*/ 	.short	0x0040
        /*00f4*/ 	.byte	0x00, 0xf0, 0x11, 0x00


	//----- nvinfo : EIATTR_KPARAM_INFO
	.align		4
.L_38:
        /*00f8*/ 	.byte	0x04, 0x17
        /*00fa*/ 	.short	(.L_40 - .L_39)
.L_39:
        /*00fc*/ 	.word	0x00000000
        /*0100*/ 	.short	0x000a
        /*0102*/ 	.short	0x003c
        /*0104*/ 	.byte	0x00, 0xf0, 0x11, 0x00


	//----- nvinfo : EIATTR_KPARAM_INFO
	.align		4
.L_40:
        /*0108*/ 	.byte	0x04, 0x17
        /*010a*/ 	.short	(.L_42 - .L_41)
.L_41:
        /*010c*/ 	.word	0x00000000
        /*0110*/ 	.short	0x0009
        /*0112*/ 	.short	0x0038
        /*0114*/ 	.byte	0x00, 0xf0, 0x11, 0x00


	//----- nvinfo : EIATTR_KPARAM_INFO
	.align		4
.L_42:
        /*0118*/ 	.byte	0x04, 0x17
        /*011a*/ 	.short	(.L_44 - .L_43)
.L_43:
        /*011c*/ 	.word	0x00000000
        /*0120*/ 	.short	0x0008
        /*0122*/ 	.short	0x0034
        /*0124*/ 	.byte	0x00, 0xf0, 0x11, 0x00


	//----- nvinfo : EIATTR_KPARAM_INFO
	.align		4
.L_44:
        /*0128*/ 	.byte	0x04, 0x17
        /*012a*/ 	.short	(.L_46 - .L_45)
.L_45:
        /*012c*/ 	.word	0x00000000
        /*0130*/ 	.short	0x0007
        /*0132*/ 	.short	0x0030
        /*0134*/ 	.byte	0x00, 0xf0, 0x11, 0x00


	//----- nvinfo : EIATTR_KPARAM_INFO
	.align		4
.L_46:
        /*0138*/ 	.byte	0x04, 0x17
        /*013a*/ 	.short	(.L_48 - .L_47)
.L_47:
        /*013c*/ 	.word	0x00000000
        /*0140*/ 	.short	0x0006
        /*0142*/ 	.short	0x002c
        /*0144*/ 	.byte	0x00, 0xf0, 0x11, 0x00


	//----- nvinfo : EIATTR_KPARAM_INFO
	.align		4
.L_48:
        /*0148*/ 	.byte	0x04, 0x17
        /*014a*/ 	.short	(.L_50 - .L_49)
.L_49:
        /*014c*/ 	.word	0x00000000
        /*0150*/ 	.short	0x0005
        /*0152*/ 	.short	0x0028
        /*0154*/ 	.byte	0x00, 0xf0, 0x11, 0x00


	//----- nvinfo : EIATTR_KPARAM_INFO
	.align		4
.L_50:
        /*0158*/ 	.byte	0x04, 0x17
        /*015a*/ 	.short	(.L_52 - .L_51)
.L_51:
        /*015c*/ 	.word	0x00000000
        /*0160*/ 	.short	0x0004
        /*0162*/ 	.short	0x0020
        /*0164*/ 	.byte	0x00, 0xf4, 0x21, 0x00


	//----- nvinfo : EIATTR_KPARAM_INFO
	.align		4
.L_52:
        /*0168*/ 	.byte	0x04, 0x17
        /*016a*/ 	.short	(.L_54 - .L_53)
.L_53:
        /*016c*/ 	.word	0x00000000
        /*0170*/ 	.short	0x0003
        /*0172*/ 	.short	0x0018
        /*0174*/ 	.byte	0x00, 0xf4, 0x21, 0x00


	//----- nvinfo : EIATTR_KPARAM_INFO
	.align		4
.L_54:
        /*0178*/ 	.byte	0x04, 0x17
        /*017a*/ 	.short	(.L_56 - .L_55)
.L_55:
        /*017c*/ 	.word	0x00000000
        /*0180*/ 	.short	0x0002
        /*0182*/ 	.short	0x0010
        /*0184*/ 	.byte	0x00, 0xf4, 0x21, 0x00


	//----- nvinfo : EIATTR_KPARAM_INFO
	.align		4
.L_56:
        /*0188*/ 	.byte	0x04, 0x17
        /*018a*/ 	.short	(.L_58 - .L_57)
.L_57:
        /*018c*/ 	.word	0x00000000
        /*0190*/ 	.short	0x0001
        /*0192*/ 	.short	0x0008
        /*0194*/ 	.byte	0x00, 0xf4, 0x21, 0x00


	//----- nvinfo : EIATTR_KPARAM_INFO
	.align		4
.L_58:
        /*0198*/ 	.byte	0x04, 0x17
        /*019a*/ 	.short	(.L_60 - .L_59)
.L_59:
        /*019c*/ 	.word	0x00000000
        /*01a0*/ 	.short	0x0000
        /*01a2*/ 	.short	0x0000
        /*01a4*/ 	.byte	0x00, 0xf4, 0x21, 0x00


	//----- nvinfo : EIATTR_SPARSE_MMA_MASK
	.align		4
.L_60:
        /*01a8*/ 	.byte	0x03, 0x50
        /*01aa*/ 	.short	0x0000


	//----- nvinfo : EIATTR_MAXREG_COUNT
	.align		4
        /*01ac*/ 	.byte	0x03, 0x1b
        /*01ae*/ 	.short	0x00ff


	//----- nvinfo : EIATTR_NUM_BARRIERS
	.align		4
        /*01b0*/ 	.byte	0x02, 0x4c
        /*01b2*/ 	.byte	0x01
	.zero		1


	//----- nvinfo : EIATTR_COOP_GROUP_MASK_REGIDS
	.align		4
        /*01b4*/ 	.byte	0x04, 0x29
        /*01b6*/ 	.short	(.L_62 - .L_61)


	//   ....[0]....
.L_61:
        /*01b8*/ 	.word	0xffffffff


	//   ....[1]....
        /*01bc*/ 	.word	0xffffffff


	//   ....[2]....
        /*01c0*/ 	.word	0xffffffff


	//   ....[3]....
        /*01c4*/ 	.word	0xffffffff


	//   ....[4]....
        /*01c8*/ 	.word	0xffffffff


	//   ....[5]....
        /*01cc*/ 	.word	0xffffffff


	//   ....[6]....
        /*01d0*/ 	.word	0xffffffff


	//   ....[7]....
        /*01d4*/ 	.word	0xffffffff


	//----- nvinfo : EIATTR_COOP_GROUP_INSTR_OFFSETS
	.align		4
.L_62:
        /*01d8*/ 	.byte	0x04, 0x28
        /*01da*/ 	.short	(.L_64 - .L_63)


	//   ....[0]....
.L_63:
        /*01dc*/ 	.word	0x00000d80


	//   ....[1]....
        /*01e0*/ 	.word	0x00000e10


	//   ....[2]....
        /*01e4*/ 	.word	0x00000e30


	//   ....[3]....
        /*01e8*/ 	.word	0x00000e50


	//   ....[4]....
        /*01ec*/ 	.word	0x000010f0


	//   ....[5]....
        /*01f0*/ 	.word	0x00001130


	//   ....[6]....
        /*01f4*/ 	.word	0x000012d0


	//   ....[7]....
        /*01f8*/ 	.word	0x000012e0


	//----- nvinfo : EIATTR_VRC_CTA_INIT_COUNT
	.align		4
.L_64:
        /*01fc*/ 	.byte	0x02, 0x4a
	.zero		1
	.zero		1


	//----- nvinfo : EIATTR_EXIT_INSTR_OFFSETS
	.align		4
        /*0200*/ 	.byte	0x04, 0x1c
        /*0202*/ 	.short	(.L_66 - .L_65)


	//   ....[0]....
.L_65:
        /*0204*/ 	.word	0x00002050


	//   ....[1]....
        /*0208*/ 	.word	0x00002080


	//----- nvinfo : EIATTR_REQNTID
	.align		4
.L_66:
        /*020c*/ 	.byte	0x04, 0x10
        /*020e*/ 	.short	(.L_68 - .L_67)
.L_67:
        /*0210*/ 	.word	0x00000100
        /*0214*/ 	.word	0x00000001
        /*0218*/ 	.word	0x00000001


	//----- nvinfo : EIATTR_CBANK_PARAM_SIZE
	.align		4
.L_68:
        /*021c*/ 	.byte	0x03, 0x19
        /*021e*/ 	.short	0x0088


	//----- nvinfo : EIATTR_PARAM_CBANK
	.align		4
        /*0220*/ 	.byte	0x04, 0x0a
        /*0222*/ 	.short	(.L_70 - .L_69)
	.align		4
.L_69:
        /*0224*/ 	.word	index@(.nv.constant0.attn_fwd)
        /*0228*/ 	.short	0x0380
        /*022a*/ 	.short	0x0088


	//----- nvinfo : EIATTR_SW_WAR
	.align		4
.L_70:
        /*022c*/ 	.byte	0x04, 0x36
        /*022e*/ 	.short	(.L_72 - .L_71)
.L_71:
        /*0230*/ 	.word	0x00000008
.L_72:


//--------------------- .nv.compat                --------------------------
	.section	.nv.compat,"",@"SHT_CUDA_COMPAT_INFO"
	.align	4
        /*0000*/ 	.byte	0x02, 0x02, 0x01, 0x00, 0x02, 0x05, 0x05, 0x00, 0x02, 0x03, 0x00, 0x00, 0x02, 0x06, 0x01, 0x00


//--------------------- .nv.callgraph             --------------------------
	.section	.nv.callgraph,"",@"SHT_CUDA_CALLGRAPH"
	.align	4
	.sectionentsize	8
	.align		4
        /*0000*/ 	.word	0x00000000
	.align		4
        /*0004*/ 	.word	0xffffffff
	.align		4
        /*0008*/ 	.word	0x00000000
	.align		4
        /*000c*/ 	.word	0xfffffffe
	.align		4
        /*0010*/ 	.word	0x00000000
	.align		4
        /*0014*/ 	.word	0xfffffffd
	.align		4
        /*0018*/ 	.word	0x00000000
	.align		4
        /*001c*/ 	.word	0xfffffffc


//--------------------- .nv.constant4             --------------------------
	.section	.nv.constant4,"a",@progbits
	.align	8
	.align		8
.nv.constant4:
        /*0000*/ 	.dword	_$_str


//--------------------- .text.attn_fwd            --------------------------
	.section	.text.attn_fwd,"ax",@progbits
	.align	128
        .global         attn_fwd
        .type           attn_fwd,@function
        .size           attn_fwd,(.L_x_3 - attn_fwd)
        .other          attn_fwd,@"STO_CUDA_ENTRY STV_DEFAULT"
attn_fwd:
.text.attn_fwd:
[----:B------:R-:W0:Y:S08]  /*0000*/  LDC R1, c[0x0][0x37c] ;  /* 0x0000df00ff017b82 */ /* 0x000e300000000800 */
[----:B------:R-:W1:Y:S01]  /*0010*/  S2UR UR8, SR_CTAID.X ;  /* 0x00000000000879c3 */ /* 0x000e620000002500 */
[----:B------:R-:W2:Y:S01]  /*0020*/  S2R R3, SR_TID.X ;  /* 0x0000000000037919 */ /* 0x000ea20000002100 */
[----:B------:R-:W3:Y:S01]  /*0030*/  LDCU.64 UR4, c[0x0][0x3b0] ;  /* 0x00007600ff0477ac */ /* 0x000ee20008000a00 */
[----:B------:R-:W4:Y:S05]  /*0040*/  LDCU.64 UR16, c[0x0][0x358] ;  /* 0x00006b00ff1077ac */ /* 0x000f2a0008000a00 */
[----:B------:R-:W3:Y:S08]  /*0050*/  S2UR UR10, SR_CTAID.Y ;  /* 0x00000000000a79c3 */ /* 0x000ef00000002600 */
[----:B------:R-:W5:Y:S01]  /*0060*/  LDC R11, c[0x0][0x3b8] ;  /* 0x0000ee00ff0b7b82 */ /* 0x000f620000000800 */
[----:B-1----:R-:W-:-:S07]  /*0070*/  USHF.L.U32 UR8, UR8, 0x5, URZ ;  /* 0x0000000508087899 */ /* 0x002fce00080006ff */
[----:B------:R-:W1:Y:S01]  /*0080*/  LDC.64 R8, c[0x0][0x380] ;  /* 0x0000e000ff087b82 */ /* 0x000e620000000a00 */
[----:B------:R-:W-:Y:S01]  /*0090*/  IMAD.U32 R0, RZ, RZ, UR8 ;  /* 0x00000008ff007e24 */ /* 0x000fe2000f8e00ff */
[----:B---3--:R-:W-:Y:S01]  /*00a0*/  UIMAD UR4, UR10, UR4, URZ ;  /* 0x000000040a0472a4 */ /* 0x008fe2000f8e02ff */
[----:B--2---:R-:W-:-:S03]  /*00b0*/  SHF.R.U32.HI R2, RZ, 0x5, R3 ;  /* 0x00000005ff027819 */ /* 0x004fc60000011603 */
[----:B------:R-:W-:Y:S01]  /*00c0*/  LOP3.LUT R47, R0, 0x1f, R3, 0xf8, !PT ;  /* 0x0000001f002f7812 */ /* 0x000fe200078ef803 */
[----:B------:R-:W-:Y:S01]  /*00d0*/  USHF.L.U32 UR6, UR4, 0x1, URZ ;  /* 0x0000000104067899 */ /* 0x000fe200080006ff */
[----:B------:R-:W-:Y:S02]  /*00e0*/  SGXT.U32 R0, R2, 0x3 ;  /* 0x000000030200781a */ /* 0x000fe40000000000 */
[----:B------:R-:W-:Y:S01]  /*00f0*/  LEA.HI R4, R3, 0x18, RZ, 0x1b ;  /* 0x0000001803047811 */ /* 0x000fe200078fd8ff */
[----:B------:R-:W-:Y:S01]  /*0100*/  IMAD R2, R47, UR5, RZ ;  /* 0x000000052f027c24 */ /* 0x000fe2000f8e02ff */
[----:B------:R-:W-:Y:S01]  /*0110*/  UIMAD.WIDE UR4, UR4, 0x2, URZ ;  /* 0x00000002040478a5 */ /* 0x000fe2000f8e02ff */
[----:B-----5:R-:W-:Y:S02]  /*0120*/  IMAD R6, R0, R11, RZ ;  /* 0x0000000b00067224 */ /* 0x020fe400078e02ff */
[C---:B------:R-:W-:Y:S02]  /*0130*/  IMAD.SHL.U32 R5, R2.reuse, 0x2, RZ ;  /* 0x0000000202057824 */ /* 0x040fe400078e00ff */
[----:B------:R-:W-:Y:S01]  /*0140*/  IMAD.HI R2, R2, 0x2, RZ ;  /* 0x0000000202027827 */ /* 0x000fe200078e02ff */
[----:B------:R-:W-:-:S02]  /*0150*/  LEA R7, R11, R6, 0x3 ;  /* 0x000000060b077211 */ /* 0x000fc400078e18ff */
[----:B-1----:R-:W-:Y:S01]  /*0160*/  IADD3 R12, P0, P1, R5, UR6, R8 ;  /* 0x00000006050c7c10 */ /* 0x002fe2000f91e008 */
[----:B------:R-:W-:Y:S02]  /*0170*/  IMAD R13, R4, R11, RZ ;  /* 0x0000000b040d7224 */ /* 0x000fe400078e02ff */
[----:B------:R-:W-:Y:S01]  /*0180*/  IMAD R11, R11, 0x8, R7 ;  /* 0x000000080b0b7824 */ /* 0x000fe200078e0207 */
[----:B------:R-:W-:Y:S02]  /*0190*/  IADD3.X R2, PT, PT, R2, UR5, R9, P0, P1 ;  /* 0x0000000502027c10 */ /* 0x000fe400087e2409 */
[-C--:B------:R-:W-:Y:S02]  /*01a0*/  LEA R4, P0, R6, R12.reuse, 0x1 ;  /* 0x0000000c06047211 */ /* 0x080fe400078008ff */
[-C--:B------:R-:W-:Y:S02]  /*01b0*/  LEA R8, P1, R7, R12.reuse, 0x1 ;  /* 0x0000000c07087211 */ /* 0x080fe400078208ff */
[----:B------:R-:W-:-:S02]  /*01c0*/  LEA R10, P2, R11, R12, 0x1 ;  /* 0x0000000c0b0a7211 */ /* 0x000fc400078408ff */
[----:B------:R-:W-:Y:S02]  /*01d0*/  LEA R12, P3, R13, R12, 0x1 ;  /* 0x0000000c0d0c7211 */ /* 0x000fe400078608ff */
[-C--:B------:R-:W-:Y:S02]  /*01e0*/  LEA.HI.X.SX32 R5, R6, R2.reuse, 0x1, P0 ;  /* 0x0000000206057211 */ /* 0x080fe400000f0eff */
[-C--:B------:R-:W-:Y:S02]  /*01f0*/  LEA.HI.X.SX32 R9, R7, R2.reuse, 0x1, P1 ;  /* 0x0000000207097211 */ /* 0x080fe400008f0eff */
[-C--:B------:R-:W-:Y:S02]  /*0200*/  LEA.HI.X.SX32 R11, R11, R2.reuse, 0x1, P2 ;  /* 0x000000020b0b7211 */ /* 0x080fe400010f0eff */
[----:B------:R-:W-:Y:S01]  /*0210*/  LEA.HI.X.SX32 R13, R13, R2, 0x1, P3 ;  /* 0x000000020d0d7211 */ /* 0x000fe200018f0eff */
[----:B----4-:R1:W2:Y:S04]  /*0220*/  LDG.E.U16 R5, desc[UR16][R4.64] ;  /* 0x0000001004057981 */ /* 0x0102a8000c1e1500 */
[----:B------:R-:W3:Y:S04]  /*0230*/  LDG.E.U16 R9, desc[UR16][R8.64] ;  /* 0x0000001008097981 */ /* 0x000ee8000c1e1500 */
[----:B------:R-:W4:Y:S04]  /*0240*/  LDG.E.U16 R11, desc[UR16][R10.64] ;  /* 0x000000100a0b7981 */ /* 0x000f28000c1e1500 */
[----:B------:R-:W5:Y:S01]  /*0250*/  LDG.E.U16 R13, desc[UR16][R12.64] ;  /* 0x000000100c0d7981 */ /* 0x000f62000c1e1500 */
[----:B------:R-:W0:Y:S01]  /*0260*/  S2UR UR9, SR_CgaCtaId ;  /* 0x00000000000979c3 */ /* 0x000e220000008800 */
[C---:B------:R-:W-:Y:S01]  /*0270*/  LOP3.LUT R2, R3.reuse, 0xc0, RZ, 0xc0, !PT ;  /* 0x000000c003027812 */ /* 0x040fe200078ec0ff */
[----:B------:R-:W-:Y:S01]  /*0280*/  UMOV UR4, 0x400 ;  /* 0x0000040000047882 */ /* 0x000fe20000000000 */
[----:B------:R-:W-:Y:S01]  /*0290*/  IMAD.SHL.U32 R6, R3, 0x2, RZ ;  /* 0x0000000203067824 */ /* 0x000fe200078e00ff */
[----:B------:R-:W-:Y:S01]  /*02a0*/  UIADD3 UR11, UPT, UPT, UR8, 0x20, URZ ;  /* 0x00000020080b7890 */ /* 0x000fe2000fffe0ff */
[----:B------:R-:W-:Y:S01]  /*02b0*/  SHF.R.U32.HI R7, RZ, 0x2, R2 ;  /* 0x00000002ff077819 */ /* 0x000fe20000011602 */
[----:B------:R-:W-:Y:S01]  /*02c0*/  IMAD.MOV.U32 R45, RZ, RZ, 0x3f800000 ;  /* 0x3f800000ff2d7424 */ /* 0x000fe200078e00ff */
[----:B------:R-:W-:Y:S01]  /*02d0*/  MOV R36, 0xff800000 ;  /* 0xff80000000247802 */ /* 0x000fe20000000f00 */
[----:B------:R-:W-:Y:S01]  /*02e0*/  UISETP.GE.AND UP0, UPT, UR11, 0x1, UPT ;  /* 0x000000010b00788c */ /* 0x000fe2000bf06270 */
[----:B------:R-:W-:Y:S01]  /*02f0*/  LOP3.LUT R46, R7, 0x1fe, R6, 0x78, !PT ;  /* 0x000001fe072e7812 */ /* 0x000fe200078e7806 */
[----:B------:R-:W-:Y:S01]  /*0300*/  IMAD.MOV.U32 R37, RZ, RZ, -0x800000 ;  /* 0xff800000ff257424 */ /* 0x000fe200078e00ff */
[----:B------:R-:W-:-:S02]  /*0310*/  MOV R44, 0x3f800000 ;  /* 0x3f800000002c7802 */ /* 0x000fc40000000f00 */
[----:B------:R-:W-:Y:S02]  /*0320*/  CS2R R28, SRZ ;  /* 0x00000000001c7805 */ /* 0x000fe4000001ff00 */
[----:B------:R-:W-:Y:S02]  /*0330*/  CS2R R30, SRZ ;  /* 0x00000000001e7805 */ /* 0x000fe4000001ff00 */
[----:B------:R-:W-:Y:S02]  /*0340*/  CS2R R16, SRZ ;  /* 0x0000000000107805 */ /* 0x000fe4000001ff00 */
[----:B------:R-:W-:Y:S02]  /*0350*/  CS2R R18, SRZ ;  /* 0x0000000000127805 */ /* 0x000fe4000001ff00 */
[----:B------:R-:W-:Y:S02]  /*0360*/  CS2R R20, SRZ ;  /* 0x0000000000147805 */ /* 0x000fe4000001ff00 */
[----:B------:R-:W-:-:S02]  /*0370*/  CS2R R22, SRZ ;  /* 0x0000000000167805 */ /* 0x000fc4000001ff00 */
[----:B------:R-:W-:Y:S02]  /*0380*/  CS2R R24, SRZ ;  /* 0x0000000000187805 */ /* 0x000fe4000001ff00 */
[----:B------:R-:W-:Y:S02]  /*0390*/  CS2R R26, SRZ ;  /* 0x00000000001a7805 */ /* 0x000fe4000001ff00 */
[C---:B------:R-:W-:Y:S02]  /*03a0*/  LOP3.LUT R7, R3.reuse, 0x1c, RZ, 0xc0, !PT ;  /* 0x0000001c03077812 */ /* 0x040fe400078ec0ff */
[C---:B------:R-:W-:Y:S01]  /*03b0*/  LOP3.LUT R2, R3.reuse, 0x20, RZ, 0xc0, !PT ;  /* 0x0000002003027812 */ /* 0x040fe200078ec0ff */
[----:B0-----:R-:W-:Y:S01]  /*03c0*/  ULEA UR9, UR9, UR4, 0x18 ;  /* 0x0000000409097291 */ /* 0x001fe2000f8ec0ff */
[----:B-1----:R-:W-:-:S08]  /*03d0*/  SHF.L.U32 R4, R3, 0x3, RZ ;  /* 0x0000000303047819 */ /* 0x002fd000000006ff */
[----:B--2---:R0:W-:Y:S04]  /*03e0*/  STS.U16 [R46+UR9], R5 ;  /* 0x000000052e007988 */ /* 0x0041e80008000409 */
[----:B---3--:R0:W-:Y:S04]  /*03f0*/  STS.U16 [R46+UR9+0x200], R9 ;  /* 0x000200092e007988 */ /* 0x0081e80008000409 */
[----:B----4-:R0:W-:Y:S04]  /*0400*/  STS.U16 [R46+UR9+0x400], R11 ;  /* 0x0004000b2e007988 */ /* 0x0101e80008000409 */
[----:B-----5:R0:W-:Y:S01]  /*0410*/  STS.U16 [R46+UR9+0x600], R13 ;  /* 0x0006000d2e007988 */ /* 0x0201e20008000409 */
[----:B------:R-:W-:Y:S05]  /*0420*/  BRA.U !UP0, `(.L_x_0) ;  /* 0x0000000d08cc7547 */ /* 0x000fea000b800000 */
[----:B------:R-:W1:Y:S01]  /*0430*/  LDCU.64 UR12, c[0x0][0x3c0] ;  /* 0x00007800ff0c77ac */ /* 0x000e620008000a00 */
[C---:B0-----:R-:W-:Y:S01]  /*0440*/  IMAD.SHL.U32 R5, R3.reuse, 0x40, RZ ;  /* 0x0000004003057824 */ /* 0x041fe200078e00ff */
[----:B------:R-:W-:Y:S01]  /*0450*/  SHF.R.U32.HI R10, RZ, 0x1, R2 ;  /* 0x00000001ff0a7819 */ /* 0x000fe20000011602 */
[----:B------:R-:W-:Y:S01]  /*0460*/  IMAD.MOV.U32 R49, RZ, RZ, -0x800000 ;  /* 0xff800000ff317424 */ /* 0x000fe200078e00ff */
[----:B------:R-:W0:Y:S01]  /*0470*/  LDCU.64 UR14, c[0x0][0x3d0] ;  /* 0x00007a00ff0e77ac */ /* 0x000e220008000a00 */
[----:B------:R-:W-:Y:S01]  /*0480*/  LOP3.LUT R2, R3, 0x1f, RZ, 0xc0, !PT ;  /* 0x0000001f03027812 */ /* 0x000fe200078ec0ff */
[----:B------:R-:W-:Y:S01]  /*0490*/  IMAD.MOV.U32 R44, RZ, RZ, 0x3f800000 ;  /* 0x3f800000ff2c7424 */ /* 0x000fe200078e00ff */
[----:B------:R-:W-:Y:S01]  /*04a0*/  LOP3.LUT R5, R5, 0x1c0, RZ, 0xc0, !PT ;  /* 0x000001c005057812 */ /* 0x000fe200078ec0ff */
[----:B------:R-:W2:Y:S01]  /*04b0*/  LDCU UR5, c[0x0][0x3c8] ;  /* 0x00007900ff0577ac */ /* 0x000ea20008000800 */
[----:B------:R-:W-:Y:S02]  /*04c0*/  LOP3.LUT R8, R6, 0x10, RZ, 0xc0, !PT ;  /* 0x0000001006087812 */ /* 0x000fe400078ec0ff */
[----:B------:R-:W-:-:S02]  /*04d0*/  CS2R R28, SRZ ;  /* 0x00000000001c7805 */ /* 0x000fc4000001ff00 */
[----:B------:R-:W-:Y:S01]  /*04e0*/  LOP3.LUT R11, R5, 0x30, R4, 0xf8, !PT ;  /* 0x00000030050b7812 */ /* 0x000fe200078ef804 */
[----:B------:R-:W3:Y:S01]  /*04f0*/  LDCU.64 UR18, c[0x0][0x388] ;  /* 0x00007100ff1277ac */ /* 0x000ee20008000a00 */
[C---:B------:R-:W-:Y:S02]  /*0500*/  LOP3.LUT R5, R3.reuse, 0xf, RZ, 0xc0, !PT ;  /* 0x0000000f03057812 */ /* 0x040fe400078ec0ff */
[----:B------:R-:W-:Y:S02]  /*0510*/  CS2R R30, SRZ ;  /* 0x00000000001e7805 */ /* 0x000fe4000001ff00 */
[----:B------:R-:W-:Y:S01]  /*0520*/  LOP3.LUT R9, R3, 0x10, RZ, 0xc0, !PT ;  /* 0x0000001003097812 */ /* 0x000fe200078ec0ff */
[----:B------:R-:W4:Y:S01]  /*0530*/  LDCU.64 UR20, c[0x0][0x390] ;  /* 0x00007200ff1477ac */ /* 0x000f220008000a00 */
[----:B------:R-:W-:Y:S01]  /*0540*/  LOP3.LUT R12, R8, 0x20, R3, 0xf8, !PT ;  /* 0x00000020080c7812 */ /* 0x000fe200078ef803 */
[----:B-1----:R-:W-:Y:S01]  /*0550*/  IMAD R0, R0, UR13, RZ ;  /* 0x0000000d00007c24 */ /* 0x002fe2000f8e02ff */
[----:B------:R-:W-:Y:S01]  /*0560*/  LEA R13, R9, UR9, 0x5 ;  /* 0x00000009090d7c11 */ /* 0x000fe2000f8e28ff */
[----:B------:R-:W-:Y:S01]  /*0570*/  UIMAD UR4, UR10, UR12, URZ ;  /* 0x0000000c0a0472a4 */ /* 0x000fe2000f8e02ff */
[----:B------:R-:W-:Y:S01]  /*0580*/  LOP3.LUT R12, R11, R12, RZ, 0x3c, !PT ;  /* 0x0000000c0b0c7212 */ /* 0x000fe200078e3cff */
[----:B0-----:R-:W-:Y:S01]  /*0590*/  UIMAD UR6, UR10, UR14, URZ ;  /* 0x0000000e0a0672a4 */ /* 0x001fe2000f8e02ff */
[----:B------:R-:W-:Y:S01]  /*05a0*/  IMAD R5, R5, UR15, RZ ;  /* 0x0000000f05057c24 */ /* 0x000fe2000f8e02ff */
[----:B------:R-:W-:Y:S01]  /*05b0*/  LEA.HI R7, R7, R10, RZ, 0x1e ;  /* 0x0000000a07077211 */ /* 0x000fe200078ff0ff */
[----:B------:R-:W-:Y:S01]  /*05c0*/  IMAD R14, R9, -0x10, R13 ;  /* 0xfffffff0090e7824 */ /* 0x000fe200078e020d */
[----:B------:R-:W-:Y:S01]  /*05d0*/  USHF.L.U32 UR7, UR6, 0x1, URZ ;  /* 0x0000000106077899 */ /* 0x000fe200080006ff */
[----:B--2---:R-:W-:Y:S01]  /*05e0*/  IMAD R4, R2, UR5, RZ ;  /* 0x0000000502047c24 */ /* 0x004fe2000f8e02ff */
[----:B------:R-:W-:Y:S01]  /*05f0*/  USHF.L.U32 UR5, UR4, 0x1, URZ ;  /* 0x0000000104057899 */ /* 0x000fe200080006ff */
[C---:B------:R-:W-:Y:S01]  /*0600*/  IMAD.SHL.U32 R8, R5.reuse, 0x2, RZ ;  /* 0x0000000205087824 */ /* 0x040fe200078e00ff */
[----:B------:R-:W-:Y:S01]  /*0610*/  SHF.R.S32.HI R10, RZ, 0x6, R3 ;  /* 0x00000006ff0a7819 */ /* 0x000fe20000011403 */
[----:B------:R-:W-:Y:S01]  /*0620*/  IMAD.HI R9, R5, 0x2, RZ ;  /* 0x0000000205097827 */ /* 0x000fe200078e02ff */
[----:B------:R-:W-:-:S02]  /*0630*/  SHF.L.U32 R2, R4, 0x1, RZ ;  /* 0x0000000104027819 */ /* 0x000fc400000006ff */
[----:B------:R-:W-:Y:S02]  /*0640*/  CS2R R18, SRZ ;  /* 0x0000000000127805 */ /* 0x000fe4000001ff00 */
[----:B------:R-:W-:Y:S01]  /*0650*/  MOV R59, UR5 ;  /* 0x00000005003b7c02 */ /* 0x000fe20008000f00 */
[----:B------:R-:W-:Y:S01]  /*0660*/  IMAD.U32 R15, RZ, RZ, UR7 ;  /* 0x00000007ff0f7e24 */ /* 0x000fe2000f8e00ff */
[----:B------:R-:W-:Y:S01]  /*0670*/  SHF.R.U32.HI R16, RZ, 0x4, R3 ;  /* 0x00000004ff107819 */ /* 0x000fe20000011603 */
[----:B------:R-:W-:Y:S01]  /*0680*/  UIMAD.WIDE UR6, UR6, 0x2, URZ ;  /* 0x00000002060678a5 */ /* 0x000fe2000f8e02ff */
[----:B---3--:R-:W-:Y:S01]  /*0690*/  IADD3 R59, P0, P1, R2, UR18, R59 ;  /* 0x00000012023b7c10 */ /* 0x008fe2000f91e03b */
[----:B------:R-:W-:Y:S01]  /*06a0*/  UIMAD.WIDE UR4, UR4, 0x2, URZ ;  /* 0x00000002040478a5 */ /* 0x000fe2000f8e02ff */
[----:B----4-:R-:W-:Y:S01]  /*06b0*/  IADD3 R54, P2, P3, R8, UR20, R15 ;  /* 0x0000001408367c10 */ /* 0x010fe2000fb5e00f */
[----:B------:R-:W-:Y:S01]  /*06c0*/  IMAD.HI R8, R4, 0x2, RZ ;  /* 0x0000000204087827 */ /* 0x000fe200078e02ff */
[----:B------:R-:W-:Y:S01]  /*06d0*/  IADD3 R2, PT, PT, R12, R13, RZ ;  /* 0x0000000d0c027210 */ /* 0x000fe20007ffe0ff */
[----:B------:R-:W0:Y:S01]  /*06e0*/  LDC R15, c[0x0][0x3d8] ;  /* 0x0000f600ff0f7b82 */ /* 0x000e220000000800 */
[----:B------:R-:W-:-:S02]  /*06f0*/  SHF.R.S32.HI R12, RZ, 0x2, R3 ;  /* 0x00000002ff0c7819 */ /* 0x000fc40000011403 */
[----:B------:R-:W-:Y:S02]  /*0700*/  CS2R R20, SRZ ;  /* 0x0000000000147805 */ /* 0x000fe4000001ff00 */
[----:B------:R-:W-:Y:S02]  /*0710*/  LOP3.LUT R3, R3, 0x3, RZ, 0xc0, !PT ;  /* 0x0000000303037812 */ /* 0x000fe400078ec0ff */
[----:B------:R-:W-:Y:S02]  /*0720*/  CS2R R22, SRZ ;  /* 0x0000000000167805 */ /* 0x000fe4000001ff00 */
[----:B------:R-:W-:Y:S02]  /*0730*/  SGXT R12, R12, 0x1 ;  /* 0x000000010c0c781a */ /* 0x000fe40000000200 */
[----:B------:R-:W-:Y:S02]  /*0740*/  CS2R R24, SRZ ;  /* 0x0000000000187805 */ /* 0x000fe4000001ff00 */
[----:B------:R-:W-:-:S02]  /*0750*/  SGXT R10, R10, 0x1 ;  /* 0x000000010a0a781a */ /* 0x000fc40000000200 */
[----:B------:R-:W-:Y:S02]  /*0760*/  CS2R R26, SRZ ;  /* 0x00000000001a7805 */ /* 0x000fe4000001ff00 */
[----:B------:R-:W-:Y:S01]  /*0770*/  LOP3.LUT R12, R12, 0x90, RZ, 0xc0, !PT ;  /* 0x000000900c0c7812 */ /* 0x000fe200078ec0ff */
[----:B------:R-:W-:Y:S01]  /*0780*/  UMOV UR6, URZ ;  /* 0x000000ff00067c82 */ /* 0x000fe20008000000 */
[----:B------:R-:W-:Y:S01]  /*0790*/  LOP3.LUT R4, R11, 0x30, R6, 0x78, !PT ;  /* 0x000000300b047812 */ /* 0x000fe200078e7806 */
[----:B------:R-:W1:Y:S01]  /*07a0*/  LDCU UR12, c[0x0][0x3a8] ;  /* 0x00007500ff0c77ac */ /* 0x000e620008000800 */
[----:B------:R-:W-:Y:S01]  /*07b0*/  LOP3.LUT R5, R10, 0x90, RZ, 0xc0, !PT ;  /* 0x000000900a057812 */ /* 0x000fe200078ec0ff */
[----:B------:R-:W-:Y:S01]  /*07c0*/  IMAD R11, R3, 0x20, R12 ;  /* 0x00000020030b7824 */ /* 0x000fe200078e020c */
[----:B------:R-:W-:Y:S01]  /*07d0*/  MOV R13, UR5 ;  /* 0x00000005000d7c02 */ /* 0x000fe20008000f00 */
[----:B------:R-:W-:Y:S01]  /*07e0*/  IMAD.U32 R12, RZ, RZ, UR7 ;  /* 0x00000007ff0c7e24 */ /* 0x000fe2000f8e00ff */
[--C-:B------:R-:W-:Y:S01]  /*07f0*/  LOP3.LUT R5, R5, 0x17e, R6.reuse, 0x78, !PT ;  /* 0x0000017e05057812 */ /* 0x100fe200078e7806 */
[----:B------:R-:W-:Y:S01]  /*0800*/  UMOV UR7, URZ ;  /* 0x000000ff00077c82 */ /* 0x000fe20008000000 */
[----:B------:R-:W-:Y:S01]  /*0810*/  LOP3.LUT R11, R11, 0x10, R6, 0x78, !PT ;  /* 0x000000100b0b7812 */ /* 0x000fe200078e7806 */
[----:B------:R-:W-:Y:S01]  /*0820*/  UMOV UR4, URZ ;  /* 0x000000ff00047c82 */ /* 0x000fe20008000000 */
[----:B------:R-:W-:Y:S01]  /*0830*/  SGXT.U32 R6, R16, 0x4 ;  /* 0x000000041006781a */ /* 0x000fe20000000000 */
[----:B------:R-:W-:Y:S01]  /*0840*/  UMOV UR5, URZ ;  /* 0x000000ff00057c82 */ /* 0x000fe20008000000 */
[----:B------:R-:W-:-:S02]  /*0850*/  IADD3.X R12, PT, PT, R9, UR21, R12, P2, P3 ;  /* 0x00000015090c7c10 */ /* 0x000fc400097e640c */
[----:B------:R-:W-:Y:S01]  /*0860*/  MOV R17, UR13 ;  /* 0x0000000d00117c02 */ /* 0x000fe20008000f00 */
[----:B0-----:R-:W-:Y:S01]  /*0870*/  IMAD R9, R6, R15, RZ ;  /* 0x0000000f06097224 */ /* 0x001fe200078e02ff */
[----:B------:R-:W-:Y:S01]  /*0880*/  IADD3.X R13, PT, PT, R8, UR19, R13, P0, P1 ;  /* 0x00000013080d7c10 */ /* 0x000fe200087e240d */
[----:B------:R-:W-:Y:S01]  /*0890*/  IMAD.IADD R6, R11, 0x1, R14 ;  /* 0x000000010b067824 */ /* 0x000fe200078e020e */
[----:B------:R-:W-:Y:S01]  /*08a0*/  LEA R8, R17, R0, 0x3 ;  /* 0x0000000011087211 */ /* 0x000fe200078e18ff */
[----:B------:R-:W-:Y:S01]  /*08b0*/  IMAD R10, R15, 0x10, R9 ;  /* 0x000000100f0a7824 */ /* 0x000fe200078e0209 */
[----:B------:R-:W-:Y:S02]  /*08c0*/  LEA R60, P0, R0, R59, 0x1 ;  /* 0x0000003b003c7211 */ /* 0x000fe400078008ff */
[----:B------:R-:W-:Y:S02]  /*08d0*/  CS2R R16, SRZ ;  /* 0x0000000000107805 */ /* 0x000fe4000001ff00 */
[----:B------:R-:W-:-:S02]  /*08e0*/  LEA R56, P2, R9, R54, 0x1 ;  /* 0x0000003609387211 */ /* 0x000fc400078408ff */
[----:B------:R-:W-:Y:S02]  /*08f0*/  IADD3 R7, PT, PT, R7, UR8, RZ ;  /* 0x0000000807077c10 */ /* 0x000fe4000fffe0ff */
[----:B------:R-:W-:Y:S02]  /*0900*/  LEA R58, P1, R8, R59, 0x1 ;  /* 0x0000003b083a7211 */ /* 0x000fe400078208ff */
[----:B------:R-:W-:Y:S02]  /*0910*/  LEA R54, P3, R10, R54, 0x1 ;  /* 0x000000360a367211 */ /* 0x000fe400078608ff */
[-C--:B------:R-:W-:Y:S01]  /*0920*/  LEA.HI.X.SX32 R61, R0, R13.reuse, 0x1, P0 ;  /* 0x0000000d003d7211 */ /* 0x080fe200000f0eff */
[----:B------:R-:W-:Y:S01]  /*0930*/  VIADD R0, R7, 0x8 ;  /* 0x0000000807007836 */ /* 0x000fe20000000000 */
[----:B------:R-:W-:Y:S02]  /*0940*/  LEA.HI.X.SX32 R59, R8, R13, 0x1, P1 ;  /* 0x0000000d083b7211 */ /* 0x000fe400008f0eff */
[----:B------:R-:W-:-:S02]  /*0950*/  LEA.HI.X.SX32 R57, R9, R12, 0x1, P2 ;  /* 0x0000000c09397211 */ /* 0x000fc400010f0eff */
[----:B------:R-:W-:Y:S02]  /*0960*/  LEA.HI.X.SX32 R55, R10, R12, 0x1, P3 ;  /* 0x0000000c0a377211 */ /* 0x000fe400018f0eff */
[----:B------:R-:W-:Y:S02]  /*0970*/  MOV R45, 0x3f800000 ;  /* 0x3f800000002d7802 */ /* 0x000fe40000000f00 */
[----:B-1----:R-:W-:-:S07]  /*0980*/  MOV R48, 0xff800000 ;  /* 0xff80000000307802 */ /* 0x002fce0000000f00 */
.L_x_1:
[----:B------:R-:W-:Y:S01]  /*0990*/  MOV R9, UR4 ;  /* 0x0000000400097c02 */ /* 0x000fe20008000f00 */
[----:B------:R-:W-:-:S04]  /*09a0*/  IMAD.U32 R11, RZ, RZ, UR4 ;  /* 0x00000004ff0b7e24 */ /* 0x000fc8000f8e00ff */
[----:B------:R-:W-:-:S04]  /*09b0*/  IMAD.WIDE R8, R9, 0x2, R60 ;  /* 0x0000000209087825 */ /* 0x000fc800078e023c */
[----:B------:R-:W-:Y:S02]  /*09c0*/  IMAD.WIDE R10, R11, 0x2, R58 ;  /* 0x000000020b0a7825 */ /* 0x000fe400078e023a */
[----:B------:R-:W2:Y:S04]  /*09d0*/  LDG.E.U16 R9, desc[UR16][R8.64] ;  /* 0x0000001008097981 */ /* 0x000ea8000c1e1500 */
[----:B------:R-:W3:Y:S01]  /*09e0*/  LDG.E.U16 R11, desc[UR16][R10.64] ;  /* 0x000000100a0b7981 */ /* 0x000ee2000c1e1500 */
[----:B------:R-:W-:Y:S01]  /*09f0*/  MOV R53, UR5 ;  /* 0x0000000500357c02 */ /* 0x000fe20008000f00 */
[----:B------:R-:W-:Y:S01]  /*0a00*/  IMAD.U32 R51, RZ, RZ, UR5 ;  /* 0x00000005ff337e24 */ /* 0x000fe2000f8e00ff */
[----:B------:R-:W-:Y:S03]  /*0a10*/  BAR.SYNC.DEFER_BLOCKING 0x0 ;  /* 0x0000000000007b1d */ /* 0x000fe60000010000 */
[----:B------:R-:W-:-:S04]  /*0a20*/  IMAD.WIDE R52, R53, 0x2, R56 ;  /* 0x0000000235347825 */ /* 0x000fc800078e0238 */
[----:B------:R-:W-:Y:S01]  /*0a30*/  IMAD.WIDE R50, R51, 0x2, R54 ;  /* 0x0000000233327825 */ /* 0x000fe200078e0236 */
[----:B--2---:R-:W-:Y:S04]  /*0a40*/  STS.U16 [R46+UR9+0x800], R9 ;  /* 0x000800092e007988 */ /* 0x004fe80008000409 */
[----:B---3--:R-:W-:Y:S01]  /*0a50*/  STS.U16 [R46+UR9+0xa00], R11 ;  /* 0x000a000b2e007988 */ /* 0x008fe20008000409 */
[----:B------:R-:W-:Y:S06]  /*0a60*/  BAR.SYNC.DEFER_BLOCKING 0x0 ;  /* 0x0000000000007b1d */ /* 0x000fec0000010000 */
[----:B------:R-:W2:Y:S04]  /*0a70*/  LDG.E.U16 R52, desc[UR16][R52.64] ;  /* 0x0000001034347981 */ /* 0x000ea8000c1e1500 */
[----:B------:R-:W3:Y:S01]  /*0a80*/  LDG.E.U16 R50, desc[UR16][R50.64] ;  /* 0x0000001032327981 */ /* 0x000ee2000c1e1500 */
[----:B------:R-:W-:-:S02]  /*0a90*/  ULEA UR5, UR15, UR5, 0x4 ;  /* 0x000000050f057291 */ /* 0x000fc4000f8e20ff */
[----:B------:R-:W-:Y:S01]  /*0aa0*/  ULEA UR4, UR13, UR4, 0x4 ;  /* 0x000000040d047291 */ /* 0x000fe2000f8e20ff */
[----:B------:R-:W-:Y:S04]  /*0ab0*/  LDSM.16.MT88.4 R40, [R2] ;  /* 0x000000000228783b */ /* 0x000fe80000004200 */
[----:B------:R-:W0:Y:S04]  /*0ac0*/  LDSM.16.M88.4 R12, [R4+UR9+0x800] ;  /* 0x00080009040c783b */ /* 0x000e280008000200 */
[----:B------:R-:W1:Y:S04]  /*0ad0*/  LDSM.16.M88.4 R8, [R4+UR9+0xa00] ;  /* 0x000a00090408783b */ /* 0x000e680008000200 */
[----:B------:R-:W4:Y:S01]  /*0ae0*/  LDSM.16.MT88.4 R32, [R2+0x400] ;  /* 0x000400000220783b */ /* 0x000f220000004200 */
[----:B------:R-:W-:Y:S01]  /*0af0*/  BAR.SYNC.DEFER_BLOCKING 0x0 ;  /* 0x0000000000007b1d */ /* 0x000fe20000010000 */
[C---:B0-----:R-:W-:Y:S08]  /*0b00*/  HMMA.16816.F32 R36, R40.reuse, R12, RZ ;  /* 0x0000000c2824723c */ /* 0x041ff000000018ff */
[----:B-1----:R-:W-:-:S12]  /*0b10*/  HMMA.16816.F32 R40, R40, R8, RZ ;  /* 0x000000082828723c */ /* 0x002fd800000018ff */
[C---:B----4-:R-:W-:Y:S08]  /*0b20*/  HMMA.16816.F32 R36, R32.reuse, R14, R36 ;  /* 0x0000000e2024723c */ /* 0x050ff00000001824 */
[----:B------:R-:W-:Y:S01]  /*0b30*/  HMMA.16816.F32 R40, R32, R10, R40 ;  /* 0x0000000a2028723c */ /* 0x000fe20000001828 */
[----:B------:R-:W-:Y:S01]  /*0b40*/  LEA R10, P0, R3, UR6, 0x1 ;  /* 0x00000006030a7c11 */ /* 0x000fe2000f8008ff */
[----:B------:R-:W-:-:S03]  /*0b50*/  UIADD3 UR6, UP0, UPT, UR6, 0x10, URZ ;  /* 0x0000001006067890 */ /* 0x000fc6000ff1e0ff */
[----:B------:R-:W-:Y:S02]  /*0b60*/  IADD3 R8, P2, PT, R10, 0x8, RZ ;  /* 0x000000080a087810 */ /* 0x000fe40007f5e0ff */
[----:B------:R-:W-:Y:S01]  /*0b70*/  IADD3.X R12, PT, PT, RZ, UR7, RZ, P0, !PT ;  /* 0x00000007ff0c7c10 */ /* 0x000fe200087fe4ff */
[----:B------:R-:W-:Y:S01]  /*0b80*/  UIADD3.X UR7, UPT, UPT, URZ, UR7, URZ, UP0, !UPT ;  /* 0x00000007ff077290 */ /* 0x000fe200087fe4ff */
[-C--:B------:R-:W-:Y:S01]  /*0b90*/  ISETP.GT.U32.AND P1, PT, R8, R7.reuse, PT ;  /* 0x000000070800720c */ /* 0x080fe20003f24070 */
[----:B------:R-:W-:Y:S01]  /*0ba0*/  UISETP.GE.U32.AND UP0, UPT, UR6, UR11, UPT ;  /* 0x0000000b0600728c */ /* 0x000fe2000bf06070 */
[CC--:B------:R-:W-:Y:S01]  /*0bb0*/  ISETP.GT.U32.AND P0, PT, R10.reuse, R7.reuse, PT ;  /* 0x000000070a00720c */ /* 0x0c0fe20003f04070 */
[----:B------:R-:W-:Y:S01]  /*0bc0*/  IMAD.X R8, RZ, RZ, R12, P2 ;  /* 0x000000ffff087224 */ /* 0x000fe200010e060c */
[CC--:B------:R-:W-:Y:S01]  /*0bd0*/  ISETP.GE.U32.AND P3, PT, R10.reuse, R7.reuse, PT ;  /* 0x000000070a00720c */ /* 0x0c0fe20003f66070 */
[----:B------:R-:W-:Y:S01]  /*0be0*/  FMUL R13, R37, UR12 ;  /* 0x0000000c250d7c20 */ /* 0x000fe20008400000 */
[----:B------:R-:W-:Y:S01]  /*0bf0*/  IADD3 R14, P2, PT, R10, 0x9, RZ ;  /* 0x000000090a0e7810 */ /* 0x000fe20007f5e0ff */
[----:B------:R-:W-:Y:S01]  /*0c00*/  FMUL R15, R38, UR12 ;  /* 0x0000000c260f7c20 */ /* 0x000fe20008400000 */
[----:B------:R-:W-:Y:S01]  /*0c10*/  ISETP.GT.U32.AND.EX P1, PT, R8, RZ, PT, P1 ;  /* 0x000000ff0800720c */ /* 0x000fe20003f24110 */
[----:B------:R-:W-:Y:S01]  /*0c20*/  FMUL R8, R36, UR12 ;  /* 0x0000000c24087c20 */ /* 0x000fe20008400000 */
[----:B------:R-:W-:Y:S01]  /*0c30*/  FMUL R9, R40, UR12 ;  /* 0x0000000c28097c20 */ /* 0x000fe20008400000 */
[C---:B------:R-:W-:Y:S01]  /*0c40*/  ISETP.GT.U32.AND.EX P0, PT, R12.reuse, RZ, PT, P0 ;  /* 0x000000ff0c00720c */ /* 0x040fe20003f04100 */
[----:B------:R-:W-:Y:S01]  /*0c50*/  FMUL R11, R41, UR12 ;  /* 0x0000000c290b7c20 */ /* 0x000fe20008400000 */
[----:B------:R-:W-:Y:S01]  /*0c60*/  ISETP.GE.U32.AND.EX P3, PT, R12, RZ, PT, P3 ;  /* 0x000000ff0c00720c */ /* 0x000fe20003f66130 */
[----:B------:R-:W-:Y:S01]  /*0c70*/  UISETP.GE.U32.AND.EX UP0, UPT, UR7, URZ, UPT, UP0 ;  /* 0x000000ff0700728c */ /* 0x000fe2000bf06100 */
[----:B------:R-:W-:-:S02]  /*0c80*/  ISETP.GT.U32.AND P4, PT, R14, R7, PT ;  /* 0x000000070e00720c */ /* 0x000fc40003f84070 */
[----:B------:R-:W-:Y:S02]  /*0c90*/  IADD3.X R32, PT, PT, RZ, R12, RZ, P2, !PT ;  /* 0x0000000cff207210 */ /* 0x000fe400017fe4ff */
[----:B------:R-:W-:Y:S02]  /*0ca0*/  FSEL R9, R9, -INF , !P1 ;  /* 0xff80000009097808 */ /* 0x000fe40004800000 */
[----:B------:R-:W-:Y:S02]  /*0cb0*/  ISETP.GT.U32.AND.EX P2, PT, R32, RZ, PT, P4 ;  /* 0x000000ff2000720c */ /* 0x000fe40003f44140 */
[----:B------:R-:W-:Y:S02]  /*0cc0*/  FSEL R8, R8, -INF , !P0 ;  /* 0xff80000008087808 */ /* 0x000fe40004000000 */
[----:B------:R-:W-:Y:S02]  /*0cd0*/  FSEL R13, R13, -INF , !P3 ;  /* 0xff8000000d0d7808 */ /* 0x000fe40005800000 */
[----:B------:R-:W-:-:S02]  /*0ce0*/  ISETP.GT.U32.AND P1, PT, R10, R0, PT ;  /* 0x000000000a00720c */ /* 0x000fc40003f24070 */
[----:B------:R-:W-:Y:S02]  /*0cf0*/  FSEL R11, R11, -INF , !P2 ;  /* 0xff8000000b0b7808 */ /* 0x000fe40005000000 */
[----:B------:R-:W-:Y:S02]  /*0d00*/  FMNMX3 R34, R8, R13, R9, !PT ;  /* 0x0000000d08227276 */ /* 0x000fe40007800009 */
[----:B------:R-:W-:Y:S02]  /*0d10*/  ISETP.GE.U32.AND P3, PT, R10, R0, PT ;  /* 0x000000000a00720c */ /* 0x000fe40003f66070 */
[C---:B------:R-:W-:Y:S02]  /*0d20*/  ISETP.GT.U32.AND.EX P1, PT, R12.reuse, RZ, PT, P1 ;  /* 0x000000ff0c00720c */ /* 0x040fe40003f24110 */
[----:B------:R-:W-:Y:S01]  /*0d30*/  FMNMX R10, R11, R34, !PT ;  /* 0x000000220b0a7209 */ /* 0x000fe20007800000 */
[----:B------:R-:W-:Y:S01]  /*0d40*/  FMUL R34, R39, UR12 ;  /* 0x0000000c27227c20 */ /* 0x000fe20008400000 */
[----:B------:R-:W-:Y:S01]  /*0d50*/  ISETP.GE.U32.AND.EX P3, PT, R12, RZ, PT, P3 ;  /* 0x000000ff0c00720c */ /* 0x000fe20003f66130 */
[----:B------:R-:W-:Y:S01]  /*0d60*/  FMUL R12, R42, UR12 ;  /* 0x0000000c2a0c7c20 */ /* 0x000fe20008400000 */
[----:B------:R-:W-:Y:S01]  /*0d70*/  ISETP.GT.U32.AND P2, PT, R14, R0, PT ;  /* 0x000000000e00720c */ /* 0x000fe20003f44070 */
[----:B------:R-:W0:Y:S01]  /*0d80*/  SHFL.BFLY PT, R35, R10, 0x2, 0x1f ;  /* 0x0c401f000a237f89 */ /* 0x000e2200000e0000 */
[----:B------:R-:W-:-:S02]  /*0d90*/  FSEL R15, R15, -INF , !P1 ;  /* 0xff8000000f0f7808 */ /* 0x000fc40004800000 */
[----:B------:R-:W-:Y:S01]  /*0da0*/  ISETP.GT.U32.AND.EX P2, PT, R32, RZ, PT, P2 ;  /* 0x000000ff2000720c */ /* 0x000fe20003f44120 */
[----:B------:R-:W-:Y:S01]  /*0db0*/  FMUL R32, R43, UR12 ;  /* 0x0000000c2b207c20 */ /* 0x000fe20008400000 */
[----:B------:R-:W-:Y:S02]  /*0dc0*/  FSEL R12, R12, -INF , !P0 ;  /* 0xff8000000c0c7808 */ /* 0x000fe40004000000 */
[----:B------:R-:W-:Y:S02]  /*0dd0*/  FSEL R34, R34, -INF , !P3 ;  /* 0xff80000022227808 */ /* 0x000fe40005800000 */
[----:B------:R-:W-:Y:S02]  /*0de0*/  FSEL R32, R32, -INF , !P2 ;  /* 0xff80000020207808 */ /* 0x000fe40005000000 */
[----:B------:R-:W-:-:S04]  /*0df0*/  FMNMX3 R33, R15, R34, R12, !PT ;  /* 0x000000220f217276 */ /* 0x000fc8000780000c */
[----:B------:R-:W-:-:S05]  /*0e00*/  FMNMX R33, R32, R33, !PT ;  /* 0x0000002120217209 */ /* 0x000fca0007800000 */
[----:B------:R-:W1:Y:S01]  /*0e10*/  SHFL.BFLY PT, R14, R33, 0x2, 0x1f ;  /* 0x0c401f00210e7f89 */ /* 0x000e6200000e0000 */
[----:B0-----:R-:W-:-:S05]  /*0e20*/  FMNMX R10, R10, R35, !PT ;  /* 0x000000230a0a7209 */ /* 0x001fca0007800000 */
[----:B------:R-:W0:Y:S01]  /*0e30*/  SHFL.BFLY PT, R36, R10, 0x1, 0x1f ;  /* 0x0c201f000a247f89 */ /* 0x000e2200000e0000 */
[----:B-1----:R-:W-:-:S05]  /*0e40*/  FMNMX R35, R33, R14, !PT ;  /* 0x0000000e21237209 */ /* 0x002fca0007800000 */
[----:B------:R-:W1:Y:S01]  /*0e50*/  SHFL.BFLY PT, R37, R35, 0x1, 0x1f ;  /* 0x0c201f0023257f89 */ /* 0x000e6200000e0000 */
[----:B0-----:R-:W-:-:S05]  /*0e60*/  FMNMX3 R36, R10, R36, R49, !PT ;  /* 0x000000240a247276 */ /* 0x001fca0007800031 */
[--C-:B------:R-:W-:Y:S01]  /*0e70*/  FADD R9, R9, -R36.reuse ;  /* 0x8000002409097221 */ /* 0x100fe20000000000 */
[--C-:B------:R-:W-:Y:S01]  /*0e80*/  FADD R8, R8, -R36.reuse ;  /* 0x8000002408087221 */ /* 0x100fe20000000000 */
[--C-:B------:R-:W-:Y:S01]  /*0e90*/  FADD R13, R13, -R36.reuse ;  /* 0x800000240d0d7221 */ /* 0x100fe20000000000 */
[----:B------:R-:W-:Y:S01]  /*0ea0*/  FADD R11, R11, -R36 ;  /* 0x800000240b0b7221 */ /* 0x000fe20000000000 */
[----:B------:R-:W-:Y:S01]  /*0eb0*/  FMUL R14, R9, 1.4426950216293334961 ;  /* 0x3fb8aa3b090e7820 */ /* 0x000fe20000400000 */
[----:B------:R-:W-:Y:S01]  /*0ec0*/  FMUL R8, R8, 1.4426950216293334961 ;  /* 0x3fb8aa3b08087820 */ /* 0x000fe20000400000 */
[----:B------:R-:W-:Y:S01]  /*0ed0*/  FMUL R13, R13, 1.4426950216293334961 ;  /* 0x3fb8aa3b0d0d7820 */ /* 0x000fe20000400000 */
[----:B------:R-:W-:-:S03]  /*0ee0*/  FMUL R9, R11, 1.4426950216293334961 ;  /* 0x3fb8aa3b0b097820 */ /* 0x000fc60000400000 */
[----:B------:R-:W-:Y:S01]  /*0ef0*/  MUFU.EX2 R14, R14 ;  /* 0x0000000e000e7308 */ /* 0x000fe20000000800 */
[----:B-1----:R-:W-:-:S07]  /*0f00*/  FMNMX3 R37, R35, R37, R48, !PT ;  /* 0x0000002523257276 */ /* 0x002fce0007800030 */
[----:B------:R-:W-:Y:S01]  /*0f10*/  MUFU.EX2 R8, R8 ;  /* 0x0000000800087308 */ /* 0x000fe20000000800 */
[--C-:B------:R-:W-:Y:S01]  /*0f20*/  FADD R15, R15, -R37.reuse ;  /* 0x800000250f0f7221 */ /* 0x100fe20000000000 */
[--C-:B------:R-:W-:Y:S01]  /*0f30*/  FADD R34, R34, -R37.reuse ;  /* 0x8000002522227221 */ /* 0x100fe20000000000 */
[--C-:B------:R-:W-:Y:S02]  /*0f40*/  FADD R12, R12, -R37.reuse ;  /* 0x800000250c0c7221 */ /* 0x100fe40000000000 */
[----:B------:R-:W-:Y:S01]  /*0f50*/  FMUL R10, R15, 1.4426950216293334961 ;  /* 0x3fb8aa3b0f0a7820 */ /* 0x000fe20000400000 */
[----:B------:R-:W-:Y:S01]  /*0f60*/  FMUL R11, R34, 1.4426950216293334961 ;  /* 0x3fb8aa3b220b7820 */ /* 0x000fe20000400000 */
[----:B------:R-:W-:Y:S01]  /*0f70*/  FMUL R15, R12, 1.4426950216293334961 ;  /* 0x3fb8aa3b0c0f7820 */ /* 0x000fe20000400000 */
[----:B------:R-:W-:Y:S01]  /*0f80*/  FADD R12, R32, -R37 ;  /* 0x80000025200c7221 */ /* 0x000fe20000000000 */
[----:B------:R-:W0:Y:S03]  /*0f90*/  MUFU.EX2 R13, R13 ;  /* 0x0000000d000d7308 */ /* 0x000e260000000800 */
[----:B------:R-:W-:Y:S01]  /*0fa0*/  FMUL R40, R12, 1.4426950216293334961 ;  /* 0x3fb8aa3b0c287820 */ /* 0x000fe20000400000 */
[----:B------:R-:W-:Y:S01]  /*0fb0*/  FADD R12, -R36, R49 ;  /* 0x00000031240c7221 */ /* 0x000fe20000000100 */
[----:B------:R-:W-:-:S03]  /*0fc0*/  IMAD.MOV.U32 R49, RZ, RZ, R36 ;  /* 0x000000ffff317224 */ /* 0x000fc600078e0024 */
[----:B------:R-:W-:Y:S01]  /*0fd0*/  MUFU.EX2 R10, R10 ;  /* 0x0000000a000a7308 */ /* 0x000fe20000000800 */
[----:B------:R-:W-:Y:S01]  /*0fe0*/  FMUL R38, R12, 1.4426950216293334961 ;  /* 0x3fb8aa3b0c267820 */ /* 0x000fe20000400000 */
[----:B------:R-:W-:Y:S01]  /*0ff0*/  FADD R12, -R37, R48 ;  /* 0x00000030250c7221 */ /* 0x000fe20000000100 */
[----:B------:R-:W-:-:S03]  /*1000*/  MOV R48, R37 ;  /* 0x0000002500307202 */ /* 0x000fc60000000f00 */
[----:B------:R-:W-:Y:S02]  /*1010*/  FMUL R39, R12, 1.4426950216293334961 ;  /* 0x3fb8aa3b0c277820 */ /* 0x000fe40000400000 */
[----:B------:R-:W1:Y:S01]  /*1020*/  MUFU.EX2 R11, R11 ;  /* 0x0000000b000b7308 */ /* 0x000e620000000800 */
[----:B0-----:R-:W-:-:S04]  /*1030*/  FADD R41, R8, R13 ;  /* 0x0000000d08297221 */ /* 0x001fc80000000000 */
[----:B------:R-:W-:-:S03]  /*1040*/  FADD R42, R14, R41 ;  /* 0x000000290e2a7221 */ /* 0x000fc60000000000 */
[----:B------:R-:W0:Y:S08]  /*1050*/  MUFU.EX2 R15, R15 ;  /* 0x0000000f000f7308 */ /* 0x000e300000000800 */
[----:B------:R-:W4:Y:S01]  /*1060*/  MUFU.EX2 R9, R9 ;  /* 0x0000000900097308 */ /* 0x000f220000000800 */
[----:B-1----:R-:W-:-:S07]  /*1070*/  FADD R12, R10, R11 ;  /* 0x0000000b0a0c7221 */ /* 0x002fce0000000000 */
[----:B------:R-:W1:Y:S01]  /*1080*/  MUFU.EX2 R40, R40 ;  /* 0x0000002800287308 */ /* 0x000e620000000800 */
[----:B0-----:R-:W-:Y:S01]  /*1090*/  FADD R41, R15, R12 ;  /* 0x0000000c0f297221 */ /* 0x001fe20000000000 */
[----:B------:R-:W-:Y:S02]  /*10a0*/  F2FP.F16.F32.PACK_AB R12, R13, R8 ;  /* 0x000000080d0c723e */ /* 0x000fe400000000ff */
[----:B------:R-:W-:-:S04]  /*10b0*/  F2FP.F16.F32.PACK_AB R13, R11, R10 ;  /* 0x0000000a0b0d723e */ /* 0x000fc800000000ff */
[----:B------:R-:W0:Y:S01]  /*10c0*/  MUFU.EX2 R38, R38 ;  /* 0x0000002600267308 */ /* 0x000e220000000800 */
[C---:B----4-:R-:W-:Y:S01]  /*10d0*/  FADD R43, R9.reuse, R42 ;  /* 0x0000002a092b7221 */ /* 0x050fe20000000000 */
[----:B------:R-:W-:-:S04]  /*10e0*/  F2FP.F16.F32.PACK_AB R14, R9, R14 ;  /* 0x0000000e090e723e */ /* 0x000fc800000000ff */
[----:B------:R-:W-:Y:S02]  /*10f0*/  SHFL.BFLY PT, R42, R43, 0x2, 0x1f ;  /* 0x0c401f002b2a7f89 */ /* 0x000fe400000e0000 */
[----:B------:R-:W4:Y:S01]  /*1100*/  MUFU.EX2 R39, R39 ;  /* 0x0000002700277308 */ /* 0x000f220000000800 */
[C---:B-1----:R-:W-:Y:S01]  /*1110*/  FADD R41, R40.reuse, R41 ;  /* 0x0000002928297221 */ /* 0x042fe20000000000 */
[----:B------:R-:W-:-:S04]  /*1120*/  F2FP.F16.F32.PACK_AB R15, R40, R15 ;  /* 0x0000000f280f723e */ /* 0x000fc800000000ff */
[----:B------:R-:W-:Y:S01]  /*1130*/  SHFL.BFLY PT, R40, R41, 0x2, 0x1f ;  /* 0x0c401f0029287f89 */ /* 0x000fe200000e0000 */
[C---:B0-----:R-:W-:Y:S01]  /*1140*/  FMUL R28, R38.reuse, R28 ;  /* 0x0000001c261c7220 */ /* 0x041fe20000400000 */
[C---:B------:R-:W-:Y:S01]  /*1150*/  FMUL R29, R38.reuse, R29 ;  /* 0x0000001d261d7220 */ /* 0x040fe20000400000 */
[C---:B------:R-:W-:Y:S01]  /*1160*/  FMUL R16, R38.reuse, R16 ;  /* 0x0000001026107220 */ /* 0x040fe20000400000 */
[C---:B------:R-:W-:Y:S01]  /*1170*/  FMUL R17, R38.reuse, R17 ;  /* 0x0000001126117220 */ /* 0x040fe20000400000 */
[C---:B------:R-:W-:Y:S01]  /*1180*/  FMUL R20, R38.reuse, R20 ;  /* 0x0000001426147220 */ /* 0x040fe20000400000 */
[C---:B------:R-:W-:Y:S01]  /*1190*/  FMUL R21, R38.reuse, R21 ;  /* 0x0000001526157220 */ /* 0x040fe20000400000 */
[C---:B------:R-:W-:Y:S01]  /*11a0*/  FMUL R24, R38.reuse, R24 ;  /* 0x0000001826187220 */ /* 0x040fe20000400000 */
[----:B------:R-:W-:Y:S01]  /*11b0*/  FMUL R25, R38, R25 ;  /* 0x0000001926197220 */ /* 0x000fe20000400000 */
[C---:B----4-:R-:W-:Y:S01]  /*11c0*/  FMUL R30, R39.reuse, R30 ;  /* 0x0000001e271e7220 */ /* 0x050fe20000400000 */
[C---:B------:R-:W-:Y:S01]  /*11d0*/  FMUL R31, R39.reuse, R31 ;  /* 0x0000001f271f7220 */ /* 0x040fe20000400000 */
[C---:B------:R-:W-:Y:S01]  /*11e0*/  FMUL R18, R39.reuse, R18 ;  /* 0x0000001227127220 */ /* 0x040fe20000400000 */
[C---:B------:R-:W-:Y:S01]  /*11f0*/  FMUL R19, R39.reuse, R19 ;  /* 0x0000001327137220 */ /* 0x040fe20000400000 */
[C---:B------:R-:W-:Y:S01]  /*1200*/  FMUL R22, R39.reuse, R22 ;  /* 0x0000001627167220 */ /* 0x040fe20000400000 */
[C---:B------:R-:W-:Y:S01]  /*1210*/  FMUL R23, R39.reuse, R23 ;  /* 0x0000001727177220 */ /* 0x040fe20000400000 */
[C---:B------:R-:W-:Y:S01]  /*1220*/  FMUL R26, R39.reuse, R26 ;  /* 0x0000001a271a7220 */ /* 0x040fe20000400000 */
[----:B------:R-:W-:Y:S01]  /*1230*/  FMUL R27, R39, R27 ;  /* 0x0000001b271b7220 */ /* 0x000fe20000400000 */
[----:B--2---:R-:W-:Y:S04]  /*1240*/  STS.U16 [R5+UR9+0x800], R52 ;  /* 0x0008003405007988 */ /* 0x004fe80008000409 */
[----:B---3--:R-:W-:Y:S01]  /*1250*/  STS.U16 [R5+UR9+0xa00], R50 ;  /* 0x000a003205007988 */ /* 0x008fe20008000409 */
[----:B------:R-:W-:Y:S06]  /*1260*/  BAR.SYNC.DEFER_BLOCKING 0x0 ;  /* 0x0000000000007b1d */ /* 0x000fec0000010000 */
[----:B------:R-:W0:Y:S04]  /*1270*/  LDSM.16.M88.4 R32, [R6+0x800] ;  /* 0x000800000620783b */ /* 0x000e280000000200 */
[----:B------:R-:W1:Y:S01]  /*1280*/  LDSM.16.M88.4 R8, [R6+0xa00] ;  /* 0x000a00000608783b */ /* 0x000e620000000200 */
[----:B0-----:R-:W-:Y:S01]  /*1290*/  HMMA.16816.F32 R28, R12, R32, R28 ;  /* 0x000000200c1c723c */ /* 0x001fe2000000181c */
[----:B------:R-:W-:Y:S01]  /*12a0*/  FADD R33, R43, R42 ;  /* 0x0000002a2b217221 */ /* 0x000fe20000000000 */
[----:B------:R-:W-:-:S06]  /*12b0*/  FADD R32, R41, R40 ;  /* 0x0000002829207221 */ /* 0x000fcc0000000000 */
[C---:B------:R-:W-:Y:S01]  /*12c0*/  HMMA.16816.F32 R16, R12.reuse, R34, R16 ;  /* 0x000000220c10723c */ /* 0x040fe20000001810 */
[----:B------:R-:W0:Y:S04]  /*12d0*/  SHFL.BFLY PT, R34, R33, 0x1, 0x1f ;  /* 0x0c201f0021227f89 */ /* 0x000e2800000e0000 */
[----:B------:R-:W2:Y:S03]  /*12e0*/  SHFL.BFLY PT, R35, R32, 0x1, 0x1f ;  /* 0x0c201f0020237f89 */ /* 0x000ea600000e0000 */
[C---:B-1----:R-:W-:Y:S08]  /*12f0*/  HMMA.16816.F32 R20, R12.reuse, R8, R20 ;  /* 0x000000080c14723c */ /* 0x042ff00000001814 */
[----:B------:R-:W-:Y:S01]  /*1300*/  HMMA.16816.F32 R24, R12, R10, R24 ;  /* 0x0000000a0c18723c */ /* 0x000fe20000001818 */
[----:B0-----:R-:W-:Y:S01]  /*1310*/  FADD R33, R33, R34 ;  /* 0x0000002221217221 */ /* 0x001fe20000000000 */
[----:B--2---:R-:W-:-:S03]  /*1320*/  FADD R32, R32, R35 ;  /* 0x0000002320207221 */ /* 0x004fc60000000000 */
[----:B------:R-:W-:Y:S01]  /*1330*/  FFMA R45, R38, R45, R33 ;  /* 0x0000002d262d7223 */ /* 0x000fe20000000021 */
[----:B------:R-:W-:Y:S01]  /*1340*/  FFMA R44, R39, R44, R32 ;  /* 0x0000002c272c7223 */ /* 0x000fe20000000020 */
[----:B------:R-:W-:-:S13]  /*1350*/  BRA.U !UP0, `(.L_x_1) ;  /* 0xfffffff5088c7547 */ /* 0x000fda000b83ffff */
.L_x_0:
[----:B------:R-:W1:Y:S01]  /*1360*/  S2R R0, SR_TID.X ;  /* 0x0000000000007919 */ /* 0x000e620000002100 */
[----:B------:R-:W2:Y:S01]  /*1370*/  S2UR UR5, SR_CgaCtaId ;  /* 0x00000000000579c3 */ /* 0x000ea20000008800 */
[C---:B------:R-:W-:Y:S01]  /*1380*/  FSETP.GT.AND P0, PT, |R44|.reuse, 8.50705917302346158658e+37, PT ;  /* 0x7e8000002c00780b */ /* 0x040fe20003f04200 */
[----:B------:R-:W-:Y:S01]  /*1390*/  UMOV UR4, 0x400 ;  /* 0x0000040000047882 */ /* 0x000fe20000000000 */
[C---:B------:R-:W-:Y:S01]  /*13a0*/  FSETP.GEU.AND P4, PT, |R44|.reuse, 1.175494350822287508e-38, PT ;  /* 0x008000002c00780b */ /* 0x040fe20003f8e200 */
[----:B------:R-:W-:Y:S01]  /*13b0*/  IMAD.MOV.U32 R6, RZ, RZ, R18 ;  /* 0x000000ffff067224 */ /* 0x000fe200078e0012 */
[----:B------:R-:W-:Y:S01]  /*13c0*/  FSETP.GEU.AND P3, PT, R44, 1.175494350822287508e-38, PT ;  /* 0x008000002c00780b */ /* 0x000fe20003f6e000 */
[----:B------:R-:W-:Y:S01]  /*13d0*/  IMAD.MOV.U32 R8, RZ, RZ, R23 ;  /* 0x000000ffff087224 */ /* 0x000fe200078e0017 */
[C---:B------:R-:W-:Y:S01]  /*13e0*/  FSETP.GT.AND P1, PT, |R45|.reuse, 8.50705917302346158658e+37, PT ;  /* 0x7e8000002d00780b */ /* 0x040fe20003f24200 */
[----:B------:R-:W-:Y:S01]  /*13f0*/  BAR.SYNC.DEFER_BLOCKING 0x0 ;  /* 0x0000000000007b1d */ /* 0x000fe20000010000 */
[C---:B------:R-:W-:Y:S01]  /*1400*/  FSETP.GEU.AND P5, PT, |R45|.reuse, 1.175494350822287508e-38, PT ;  /* 0x008000002d00780b */ /* 0x040fe20003fae200 */
[----:B------:R-:W-:Y:S01]  /*1410*/  IMAD.MOV.U32 R14, RZ, RZ, 0x3dc6b27f ;  /* 0x3dc6b27fff0e7424 */ /* 0x000fe200078e00ff */
[----:B------:R-:W-:-:S02]  /*1420*/  FSETP.GEU.AND P2, PT, R45, 1.175494350822287508e-38, PT ;  /* 0x008000002d00780b */ /* 0x000fc40003f4e000 */
[----:B------:R-:W-:Y:S01]  /*1430*/  MOV R10, R19 ;  /* 0x00000013000a7202 */ /* 0x000fe20000000f00 */
[----:B------:R-:W-:Y:S01]  /*1440*/  @P0 FMUL R27, R27, 0.25 ;  /* 0x3e8000001b1b0820 */ /* 0x000fe20000400000 */
[----:B------:R-:W-:Y:S01]  /*1450*/  @P0 FMUL R6, R6, 0.25 ;  /* 0x3e80000006060820 */ /* 0x000fe20000400000 */
[----:B------:R-:W-:Y:S01]  /*1460*/  @P0 FMUL R8, R8, 0.25 ;  /* 0x3e80000008080820 */ /* 0x000fe20000400000 */
[----:B------:R-:W-:Y:S01]  /*1470*/  @P0 FMUL R30, R30, 0.25 ;  /* 0x3e8000001e1e0820 */ /* 0x000fe20000400000 */
[----:B------:R-:W-:Y:S01]  /*1480*/  @!P4 FMUL R27, R27, 16777216 ;  /* 0x4b8000001b1bc820 */ /* 0x000fe20000400000 */
[----:B------:R-:W-:Y:S01]  /*1490*/  @!P4 FMUL R6, R6, 16777216 ;  /* 0x4b8000000606c820 */ /* 0x000fe20000400000 */
[----:B------:R-:W-:Y:S01]  /*14a0*/  @!P4 FMUL R8, R8, 16777216 ;  /* 0x4b8000000808c820 */ /* 0x000fe20000400000 */
[----:B------:R-:W-:Y:S01]  /*14b0*/  @P0 FMUL R10, R10, 0.25 ;  /* 0x3e8000000a0a0820 */ /* 0x000fe20000400000 */
[----:B------:R-:W-:Y:S01]  /*14c0*/  @P1 FMUL R24, R24, 0.25 ;  /* 0x3e80000018181820 */ /* 0x000fe20000400000 */
[----:B------:R-:W-:Y:S01]  /*14d0*/  @P1 FMUL R21, R21, 0.25 ;  /* 0x3e80000015151820 */ /* 0x000fe20000400000 */
[----:B--2---:R-:W-:Y:S01]  /*14e0*/  ULEA UR6, UR5, UR4, 0x18 ;  /* 0x0000000405067291 */ /* 0x004fe2000f8ec0ff */
[----:B------:R-:W-:Y:S01]  /*14f0*/  @P1 FMUL R20, R20, 0.25 ;  /* 0x3e80000014141820 */ /* 0x000fe20000400000 */
[----:B------:R-:W-:Y:S01]  /*1500*/  @!P4 FMUL R10, R10, 16777216 ;  /* 0x4b8000000a0ac820 */ /* 0x000fe20000400000 */
[----:B------:R-:W-:Y:S01]  /*1510*/  @P1 FMUL R16, R16, 0.25 ;  /* 0x3e80000010101820 */ /* 0x000fe20000400000 */
[----:B------:R-:W-:Y:S01]  /*1520*/  @P1 FMUL R28, R28, 0.25 ;  /* 0x3e8000001c1c1820 */ /* 0x000fe20000400000 */
[----:B------:R-:W-:Y:S01]  /*1530*/  @P0 FMUL R26, R26, 0.25 ;  /* 0x3e8000001a1a0820 */ /* 0x000fe20000400000 */
[----:B------:R-:W-:Y:S01]  /*1540*/  @!P4 FMUL R30, R30, 16777216 ;  /* 0x4b8000001e1ec820 */ /* 0x000fe20000400000 */
[----:B-1----:R-:W-:Y:S01]  /*1550*/  LOP3.LUT R3, R0, 0x1c, RZ, 0xc0, !PT ;  /* 0x0000001c00037812 */ /* 0x002fe200078ec0ff */
[----:B------:R-:W-:Y:S01]  /*1560*/  @P0 FMUL R22, R22, 0.25 ;  /* 0x3e80000016160820 */ /* 0x000fe20000400000 */
[C---:B------:R-:W-:Y:S01]  /*1570*/  SHF.L.U32 R2, R0.reuse, 0x5, RZ ;  /* 0x0000000500027819 */ /* 0x040fe200000006ff */
[----:B------:R-:W-:Y:S01]  /*1580*/  @P1 FMUL R17, R17, 0.25 ;  /* 0x3e80000011111820 */ /* 0x000fe20000400000 */
[----:B------:R-:W-:Y:S01]  /*1590*/  SHF.R.U32.HI R4, RZ, 0x1, R0 ;  /* 0x00000001ff047819 */ /* 0x000fe20000011600 */
[----:B------:R-:W-:Y:S01]  /*15a0*/  IMAD.SHL.U32 R3, R3, 0x2, RZ ;  /* 0x0000000203037824 */ /* 0x000fe200078e00ff */
[----:B------:R-:W-:Y:S01]  /*15b0*/  SHF.L.U32 R12, R0, 0x3, RZ ;  /* 0x00000003000c7819 */ /* 0x000fe200000006ff */
[----:B------:R-:W-:Y:S01]  /*15c0*/  @!P5 FMUL R24, R24, 16777216 ;  /* 0x4b8000001818d820 */ /* 0x000fe20000400000 */
[----:B------:R-:W-:Y:S01]  /*15d0*/  LOP3.LUT R7, R4, 0x4, RZ, 0xc0, !PT ;  /* 0x0000000404077812 */ /* 0x000fe200078ec0ff */
[----:B------:R-:W-:Y:S01]  /*15e0*/  @!P5 FMUL R21, R21, 16777216 ;  /* 0x4b8000001515d820 */ /* 0x000fe20000400000 */
[----:B------:R-:W-:Y:S01]  /*15f0*/  LOP3.LUT R2, R3, 0x260, R2, 0x78, !PT ;  /* 0x0000026003027812 */ /* 0x000fe200078e7802 */
[----:B------:R-:W-:Y:S01]  /*1600*/  @!P5 FMUL R20, R20, 16777216 ;  /* 0x4b8000001414d820 */ /* 0x000fe20000400000 */
[C---:B------:R-:W-:Y:S01]  /*1610*/  LOP3.LUT R3, R0.reuse, 0xc0, RZ, 0xc0, !PT ;  /* 0x000000c000037812 */ /* 0x040fe200078ec0ff */
[----:B------:R-:W-:Y:S01]  /*1620*/  @P0 FMUL R31, R31, 0.25 ;  /* 0x3e8000001f1f0820 */ /* 0x000fe20000400000 */
[----:B0-----:R-:W-:Y:S01]  /*1630*/  LOP3.LUT R9, R0, 0x20, RZ, 0xc0, !PT ;  /* 0x0000002000097812 */ /* 0x001fe200078ec0ff */
[----:B------:R-:W-:Y:S01]  /*1640*/  @P1 FMUL R29, R29, 0.25 ;  /* 0x3e8000001d1d1820 */ /* 0x000fe20000400000 */
[----:B------:R-:W-:Y:S01]  /*1650*/  SHF.R.U32.HI R3, RZ, 0x1, R3 ;  /* 0x00000001ff037819 */ /* 0x000fe20000011603 */
[----:B------:R-:W-:Y:S01]  /*1660*/  @!P5 FMUL R16, R16, 16777216 ;  /* 0x4b8000001010d820 */ /* 0x000fe20000400000 */
[----:B------:R-:W-:Y:S01]  /*1670*/  LOP3.LUT R4, R12, 0x38, RZ, 0xc0, !PT ;  /* 0x000000380c047812 */ /* 0x000fe200078ec0ff */
[----:B------:R-:W-:Y:S01]  /*1680*/  @!P5 FMUL R28, R28, 16777216 ;  /* 0x4b8000001c1cd820 */ /* 0x000fe20000400000 */
[----:B------:R-:W-:Y:S01]  /*1690*/  LOP3.LUT R5, R3, 0x1f8, R12, 0x78, !PT ;  /* 0x000001f803057812 */ /* 0x000fe200078e780c */
[----:B------:R-:W-:Y:S01]  /*16a0*/  FMUL R3, R44, 8388608 ;  /* 0x4b0000002c037820 */ /* 0x000fe20000400000 */
[----:B------:R-:W-:Y:S01]  /*16b0*/  IADD3 R7, PT, PT, R7, UR6, R4 ;  /* 0x0000000607077c10 */ /* 0x000fe2000fffe004 */
[----:B------:R-:W-:Y:S01]  /*16c0*/  IMAD R12, R9, 0x4, R2 ;  /* 0x00000004090c7824 */ /* 0x000fe200078e0202 */
[C---:B------:R-:W-:Y:S01]  /*16d0*/  SHF.L.U32 R2, R0.reuse, 0x7, RZ ;  /* 0x0000000700027819 */ /* 0x040fe200000006ff */
[----:B------:R-:W-:Y:S01]  /*16e0*/  IMAD.SHL.U32 R4, R0, 0x4, RZ ;  /* 0x0000000400047824 */ /* 0x000fe200078e00ff */
[----:B------:R-:W-:Y:S01]  /*16f0*/  FSEL R3, R3, R44, !P3 ;  /* 0x0000002c03037208 */ /* 0x000fe20005800000 */
[----:B------:R-:W-:Y:S01]  /*1700*/  @P0 FMUL R44, R44, 0.25 ;  /* 0x3e8000002c2c0820 */ /* 0x000fe20000400000 */
[----:B------:R-:W-:Y:S01]  /*1710*/  LOP3.LUT R2, R2, 0x600, RZ, 0xc0, !PT ;  /* 0x0000060002027812 */ /* 0x000fe200078ec0ff */
[----:B------:R-:W-:Y:S01]  /*1720*/  @P1 FMUL R25, R25, 0.25 ;  /* 0x3e80000019191820 */ /* 0x000fe20000400000 */
[----:B------:R-:W-:Y:S01]  /*1730*/  LOP3.LUT R4, R4, 0x40, RZ, 0xc0, !PT ;  /* 0x0000004004047812 */ /* 0x000fe200078ec0ff */
[----:B------:R-:W-:Y:S01]  /*1740*/  @!P4 FMUL R44, R44, 16777216 ;  /* 0x4b8000002c2cc820 */ /* 0x000fe20000400000 */
[----:B------:R-:W-:Y:S01]  /*1750*/  IADD3 R5, PT, PT, R5, UR6, R2 ;  /* 0x0000000605057c10 */ /* 0x000fe2000fffe002 */
[----:B------:R-:W-:Y:S01]  /*1760*/  @!P4 FMUL R26, R26, 16777216 ;  /* 0x4b8000001a1ac820 */ /* 0x000fe20000400000 */
[----:B------:R-:W-:Y:S01]  /*1770*/  IADD3 R2, PT, PT, R4, R7, RZ ;  /* 0x0000000704027210 */ /* 0x000fe20007ffe0ff */
[----:B------:R-:W-:Y:S01]  /*1780*/  FMUL R4, R45, 8388608 ;  /* 0x4b0000002d047820 */ /* 0x000fe20000400000 */
[----:B------:R-:W0:Y:S01]  /*1790*/  MUFU.RCP R7, R44 ;  /* 0x0000002c00077308 */ /* 0x000e220000001000 */
[----:B------:R-:W-:Y:S01]  /*17a0*/  @!P4 FMUL R22, R22, 16777216 ;  /* 0x4b8000001616c820 */ /* 0x000fe20000400000 */
[----:B------:R-:W-:Y:S01]  /*17b0*/  @!P5 FMUL R17, R17, 16777216 ;  /* 0x4b8000001111d820 */ /* 0x000fe20000400000 */
[----:B------:R-:W-:Y:S01]  /*17c0*/  @!P4 FMUL R31, R31, 16777216 ;  /* 0x4b8000001f1fc820 */ /* 0x000fe20000400000 */
[----:B------:R-:W-:Y:S01]  /*17d0*/  FSEL R4, R4, R45, !P2 ;  /* 0x0000002d04047208 */ /* 0x000fe20005000000 */
[----:B------:R-:W-:Y:S01]  /*17e0*/  @P1 FMUL R45, R45, 0.25 ;  /* 0x3e8000002d2d1820 */ /* 0x000fe20000400000 */
[----:B------:R-:W-:Y:S01]  /*17f0*/  @!P5 FMUL R29, R29, 16777216 ;  /* 0x4b8000001d1dd820 */ /* 0x000fe20000400000 */
[----:B------:R-:W-:Y:S01]  /*1800*/  @!P5 FMUL R25, R25, 16777216 ;  /* 0x4b8000001919d820 */ /* 0x000fe20000400000 */
[----:B------:R-:W1:Y:S01]  /*1810*/  LDCU.64 UR4, c[0x0][0x3e0] ;  /* 0x00007c00ff0477ac */ /* 0x000e620008000a00 */
[----:B------:R-:W-:Y:S01]  /*1820*/  @!P5 FMUL R45, R45, 16777216 ;  /* 0x4b8000002d2dd820 */ /* 0x000fe20000400000 */
[C---:B------:R-:W-:Y:S01]  /*1830*/  VIADD R9, R4.reuse, 0xc0cafb0d ;  /* 0xc0cafb0d04097836 */ /* 0x040fe20000000000 */
[----:B------:R-:W-:-:S02]  /*1840*/  ISETP.GE.U32.AND P1, PT, R4, 0x7f800000, PT ;  /* 0x7f8000000400780c */ /* 0x000fc40003f26070 */
[C---:B------:R-:W-:Y:S02]  /*1850*/  FSETP.NEU.AND P0, PT, R4.reuse, RZ, PT ;  /* 0x000000ff0400720b */ /* 0x040fe40003f0d000 */
[----:B------:R-:W-:Y:S01]  /*1860*/  LOP3.LUT R9, R9, 0xff800000, RZ, 0xc0, !PT ;  /* 0xff80000009097812 */ /* 0x000fe200078ec0ff */
[C---:B0-----:R-:W-:Y:S01]  /*1870*/  FMUL R18, R7.reuse, R27 ;  /* 0x0000001b07127220 */ /* 0x041fe20000400000 */
[C---:B------:R-:W-:Y:S01]  /*1880*/  FMUL R27, R7.reuse, R6 ;  /* 0x00000006071b7220 */ /* 0x040fe20000400000 */
[----:B------:R-:W-:Y:S01]  /*1890*/  FMUL R19, R7, R8 ;  /* 0x0000000807137220 */ /* 0x000fe20000400000 */
[----:B------:R-:W0:Y:S01]  /*18a0*/  MUFU.RCP R6, R45 ;  /* 0x0000002d00067308 */ /* 0x000e220000001000 */
[----:B------:R-:W-:Y:S01]  /*18b0*/  IADD3 R8, PT, PT, R3, -0x3f3504f3, RZ ;  /* 0xc0cafb0d03087810 */ /* 0x000fe20007ffe0ff */
[C---:B------:R-:W-:Y:S01]  /*18c0*/  FMUL R13, R7.reuse, R10 ;  /* 0x0000000a070d7220 */ /* 0x040fe20000400000 */
[----:B------:R-:W-:Y:S02]  /*18d0*/  IMAD.IADD R10, R4, 0x1, -R9 ;  /* 0x00000001040a7824 */ /* 0x000fe400078e0a09 */
[C---:B------:R-:W-:Y:S01]  /*18e0*/  FMUL R32, R7.reuse, R30 ;  /* 0x0000001e07207220 */ /* 0x040fe20000400000 */
[----:B------:R-:W-:Y:S01]  /*18f0*/  LOP3.LUT R8, R8, 0xff800000, RZ, 0xc0, !PT ;  /* 0xff80000008087812 */ /* 0x000fe200078ec0ff */
[C---:B------:R-:W-:Y:S01]  /*1900*/  FMUL R23, R7.reuse, R26 ;  /* 0x0000001a07177220 */ /* 0x040fe20000400000 */
[----:B------:R-:W-:Y:S01]  /*1910*/  FADD R10, R10, -1 ;  /* 0xbf8000000a0a7421 */ /* 0x000fe20000000000 */
[----:B------:R-:W-:Y:S01]  /*1920*/  FMUL R26, R7, R22 ;  /* 0x00000016071a7220 */ /* 0x000fe20000400000 */
[----:B------:R-:W-:Y:S01]  /*1930*/  IADD3 R11, PT, PT, R3, -R8, RZ ;  /* 0x80000008030b7210 */ /* 0x000fe20007ffe0ff */
[----:B------:R-:W-:Y:S01]  /*1940*/  FMUL R22, R7, R31 ;  /* 0x0000001f07167220 */ /* 0x000fe20000400000 */
[----:B------:R-:W-:Y:S01]  /*1950*/  F2FP.F16.F32.PACK_AB R19, R18, R19 ;  /* 0x000000131213723e */ /* 0x000fe200000000ff */
[----:B-1----:R-:W-:-:S02]  /*1960*/  UIMAD UR4, UR10, UR4, URZ ;  /* 0x000000040a0472a4 */ /* 0x002fc4000f8e02ff */
[----:B------:R-:W-:Y:S01]  /*1970*/  FADD R11, R11, -1 ;  /* 0xbf8000000b0b7421 */ /* 0x000fe20000000000 */
[----:B------:R-:W-:Y:S01]  /*1980*/  F2FP.F16.F32.PACK_AB R18, R13, R22 ;  /* 0x000000160d12723e */ /* 0x000fe200000000ff */
[C---:B0-----:R-:W-:Y:S01]  /*1990*/  FMUL R24, R6.reuse, R24 ;  /* 0x0000001806187220 */ /* 0x041fe20000400000 */
[C---:B------:R-:W-:Y:S01]  /*19a0*/  FMUL R30, R6.reuse, R21 ;  /* 0x00000015061e7220 */ /* 0x040fe20000400000 */
[C---:B------:R-:W-:Y:S01]  /*19b0*/  FMUL R15, R6.reuse, R20 ;  /* 0x00000014060f7220 */ /* 0x040fe20000400000 */
[C---:B------:R-:W-:Y:S01]  /*19c0*/  FMUL R16, R6.reuse, R16 ;  /* 0x0000001006107220 */ /* 0x040fe20000400000 */
[C---:B------:R-:W-:Y:S01]  /*19d0*/  FMUL R21, R6.reuse, R28 ;  /* 0x0000001c06157220 */ /* 0x040fe20000400000 */
[C---:B------:R-:W-:Y:S01]  /*19e0*/  FMUL R20, R6.reuse, R17 ;  /* 0x0000001106147220 */ /* 0x040fe20000400000 */
[----:B------:R-:W-:Y:S01]  /*19f0*/  FMUL R29, R6, R29 ;  /* 0x0000001d061d7220 */ /* 0x000fe20000400000 */
[----:B------:R-:W-:Y:S01]  /*1a00*/  F2FP.F16.F32.PACK_AB R17, R24, R15 ;  /* 0x0000000f1811723e */ /* 0x000fe200000000ff */
[----:B------:R-:W-:Y:S01]  /*1a10*/  FMUL R7, R6, R25 ;  /* 0x0000001906077220 */ /* 0x000fe20000400000 */
[----:B------:R-:W-:Y:S01]  /*1a20*/  F2FP.F16.F32.PACK_AB R16, R16, R21 ;  /* 0x000000151010723e */ /* 0x000fe200000000ff */
[-C--:B------:R-:W-:Y:S01]  /*1a30*/  FFMA.FTZ R15, R10, R14.reuse, -0.16845393180847167969 ;  /* 0xbe2c7f300a0f7423 */ /* 0x080fe2000001000e */
[----:B------:R-:W-:Y:S01]  /*1a40*/  FFMA.FTZ R14, R11, R14, -0.16845393180847167969 ;  /* 0xbe2c7f300b0e7423 */ /* 0x000fe2000001000e */
[----:B------:R-:W-:Y:S01]  /*1a50*/  F2FP.F16.F32.PACK_AB R6, R20, R29 ;  /* 0x0000001d1406723e */ /* 0x000fe200000000ff */
[----:B------:R-:W0:Y:S01]  /*1a60*/  LDC R22, c[0x0][0x3e8] ;  /* 0x0000fa00ff167b82 */ /* 0x000e220000000800 */
[----:B------:R1:W-:Y:S01]  /*1a70*/  STS.64 [R12+UR6], R16 ;  /* 0x000000100c007988 */ /* 0x0003e20008000a06 */
[----:B------:R-:W-:Y:S01]  /*1a80*/  F2FP.F16.F32.PACK_AB R7, R7, R30 ;  /* 0x0000001e0707723e */ /* 0x000fe200000000ff */
[----:B------:R-:W-:Y:S01]  /*1a90*/  FFMA.FTZ R21, R10, R15, 0.1716887056827545166 ;  /* 0x3e2fcf2a0a157423 */ /* 0x000fe2000001000f */
[----:B------:R-:W-:Y:S01]  /*1aa0*/  FFMA.FTZ R20, R11, R14, 0.1716887056827545166 ;  /* 0x3e2fcf2a0b147423 */ /* 0x000fe2000001000e */
[----:B------:R-:W-:-:S02]  /*1ab0*/  F2FP.F16.F32.PACK_AB R15, R23, R26 ;  /* 0x0000001a170f723e */ /* 0x000fc400000000ff */
[----:B------:R-:W-:Y:S01]  /*1ac0*/  F2FP.F16.F32.PACK_AB R14, R27, R32 ;  /* 0x000000201b0e723e */ /* 0x000fe200000000ff */
[----:B------:R2:W-:Y:S01]  /*1ad0*/  STS.64 [R12+UR6+0x100], R6 ;  /* 0x000100060c007988 */ /* 0x0005e20008000a06 */
[----:B------:R-:W-:Y:S01]  /*1ae0*/  FFMA.FTZ R21, R10, R21, -0.17900948226451873779 ;  /* 0xbe374e430a157423 */ /* 0x000fe20000010015 */
[C---:B------:R-:W-:Y:S01]  /*1af0*/  FFMA.FTZ R20, R11.reuse, R20, -0.17900948226451873779 ;  /* 0xbe374e430b147423 */ /* 0x040fe20000010014 */
[----:B------:R-:W-:Y:S01]  /*1b00*/  I2FP.F32.S32 R13, R9 ;  /* 0x00000009000d7245 */ /* 0x000fe20000201400 */
[----:B------:R-:W3:Y:S01]  /*1b10*/  LDC.64 R24, c[0x0][0x3a0] ;  /* 0x0000e800ff187b82 */ /* 0x000ee20000000a00 */
[----:B-1----:R-:W-:Y:S01]  /*1b20*/  LOP3.LUT R16, R12, 0x40, RZ, 0x3c, !PT ;  /* 0x000000400c107812 */ /* 0x002fe200078e3cff */
[----:B------:R-:W-:Y:S01]  /*1b30*/  FFMA.FTZ R21, R10, R21, 0.20512372255325317383 ;  /* 0x3e520bf40a157423 */ /* 0x000fe20000010015 */
[----:B------:R-:W-:-:S03]  /*1b40*/  FFMA.FTZ R20, R11, R20, 0.20512372255325317383 ;  /* 0x3e520bf40b147423 */ /* 0x000fc60000010014 */
[----:B------:R1:W-:Y:S01]  /*1b50*/  STS.64 [R16+UR6+0x400], R14 ;  /* 0x0004000e10007988 */ /* 0x0003e20008000a06 */
[C---:B------:R-:W-:Y:S01]  /*1b60*/  FFMA.FTZ R21, R10.reuse, R21, -0.24046532809734344482 ;  /* 0xbe763c8b0a157423 */ /* 0x040fe20000010015 */
[C---:B------:R-:W-:Y:S01]  /*1b70*/  FFMA.FTZ R20, R11.reuse, R20, -0.24046532809734344482 ;  /* 0xbe763c8b0b147423 */ /* 0x040fe20000010014 */
[----:B--2---:R-:W2:Y:S01]  /*1b80*/  LDC.64 R6, c[0x0][0x398] ;  /* 0x0000e600ff067b82 */ /* 0x004ea20000000a00 */
[----:B------:R-:W-:Y:S01]  /*1b90*/  STS.64 [R16+UR6+0x500], R18 ;  /* 0x0005001210007988 */ /* 0x000fe20008000a06 */
[C---:B------:R-:W-:Y:S01]  /*1ba0*/  FFMA.FTZ R21, R10.reuse, R21, 0.28857114911079406738 ;  /* 0x3e93bf990a157423 */ /* 0x040fe20000010015 */
[C---:B------:R-:W-:Y:S01]  /*1bb0*/  FFMA.FTZ R20, R11.reuse, R20, 0.28857114911079406738 ;  /* 0x3e93bf990b147423 */ /* 0x040fe20000010014 */
[----:B------:R-:W-:Y:S02]  /*1bc0*/  FSEL R12, RZ, -23, P2 ;  /* 0xc1b80000ff0c7808 */ /* 0x000fe40001000000 */
[C---:B------:R-:W-:Y:S01]  /*1bd0*/  FFMA.FTZ R21, R10.reuse, R21, -0.36067417263984680176 ;  /* 0xbeb8aa490a157423 */ /* 0x040fe20000010015 */
[C---:B------:R-:W-:Y:S01]  /*1be0*/  FFMA.FTZ R20, R11.reuse, R20, -0.36067417263984680176 ;  /* 0xbeb8aa490b147423 */ /* 0x040fe20000010014 */
[----:B------:R-:W-:Y:S01]  /*1bf0*/  BAR.SYNC.DEFER_BLOCKING 0x0 ;  /* 0x0000000000007b1d */ /* 0x000fe20000010000 */
[----:B-1----:R-:W-:Y:S01]  /*1c00*/  I2FP.F32.S32 R15, R8 ;  /* 0x00000008000f7245 */ /* 0x002fe20000201400 */
[C---:B------:R-:W-:Y:S01]  /*1c10*/  FFMA.FTZ R21, R10.reuse, R21, 0.48089820146560668945 ;  /* 0x3ef6384a0a157423 */ /* 0x040fe20000010015 */
[----:B------:R-:W-:Y:S01]  /*1c20*/  FFMA.FTZ R20, R11, R20, 0.48089820146560668945 ;  /* 0x3ef6384a0b147423 */ /* 0x000fe20000010014 */
[----:B------:R-:W-:Y:S01]  /*1c30*/  FSEL R14, RZ, -23, P3 ;  /* 0xc1b80000ff0e7808 */ /* 0x000fe20001800000 */
[----:B------:R-:W-:Y:S01]  /*1c40*/  FFMA.FTZ R12, R13, 1.1920928955078125e-07, R12 ;  /* 0x340000000d0c7823 */ /* 0x000fe2000001000c */
[C---:B------:R-:W-:Y:S01]  /*1c50*/  FFMA.FTZ R21, R10.reuse, R21, -0.72134751081466674805 ;  /* 0xbf38aa3b0a157423 */ /* 0x040fe20000010015 */
[----:B------:R-:W-:Y:S01]  /*1c60*/  FFMA.FTZ R20, R11, R20, -0.72134751081466674805 ;  /* 0xbf38aa3b0b147423 */ /* 0x000fe20000010014 */
[----:B------:R-:W-:Y:S01]  /*1c70*/  ISETP.GE.U32.AND P2, PT, R3, 0x7f800000, PT ;  /* 0x7f8000000300780c */ /* 0x000fe20003f46070 */
[----:B------:R-:W-:Y:S01]  /*1c80*/  FFMA.FTZ R14, R15, 1.1920928955078125e-07, R14 ;  /* 0x340000000f0e7823 */ /* 0x000fe2000001000e */
[----:B------:R-:W-:Y:S01]  /*1c90*/  FMUL R21, R10, R21 ;  /* 0x000000150a157220 */ /* 0x000fe20000400000 */
[----:B------:R-:W-:Y:S01]  /*1ca0*/  FMUL R20, R11, R20 ;  /* 0x000000140b147220 */ /* 0x000fe20000400000 */
[----:B------:R-:W-:-:S02]  /*1cb0*/  @P1 MOV R13, 0x7f800000 ;  /* 0x7f800000000d1802 */ /* 0x000fc40000000f00 */
[----:B------:R-:W-:Y:S01]  /*1cc0*/  FMUL R21, R10, R21 ;  /* 0x000000150a157220 */ /* 0x000fe20000400000 */
[----:B------:R-:W-:-:S03]  /*1cd0*/  FMUL R20, R11, R20 ;  /* 0x000000140b147220 */ /* 0x000fc60000400000 */
[----:B------:R-:W-:Y:S01]  /*1ce0*/  FFMA.FTZ R21, R10, 1.4426950216293334961, R21 ;  /* 0x3fb8aa3b0a157823 */ /* 0x000fe20000010015 */
[----:B------:R-:W-:Y:S02]  /*1cf0*/  IMAD R10, R47, UR5, RZ ;  /* 0x000000052f0a7c24 */ /* 0x000fe4000f8e02ff */
[----:B------:R-:W-:Y:S01]  /*1d00*/  FFMA.FTZ R11, R11, 1.4426950216293334961, R20 ;  /* 0x3fb8aa3b0b0b7823 */ /* 0x000fe20000010014 */
[----:B------:R-:W-:Y:S01]  /*1d10*/  USHF.L.U32 UR5, UR4, 0x1, URZ ;  /* 0x0000000104057899 */ /* 0x000fe200080006ff */
[----:B------:R-:W-:Y:S01]  /*1d20*/  FADD R21, R12, R21 ;  /* 0x000000150c157221 */ /* 0x000fe20000000000 */
[----:B------:R-:W-:Y:S01]  /*1d30*/  @P1 FFMA.FTZ R21, R4, R13, +INF ;  /* 0x7f80000004151423 */ /* 0x000fe2000001000d */
[----:B------:R1:W4:Y:S01]  /*1d40*/  LDS.64 R8, [R5] ;  /* 0x0000000005087984 */ /* 0x0003220000000a00 */
[----:B------:R-:W-:Y:S01]  /*1d50*/  FADD R14, R14, R11 ;  /* 0x0000000b0e0e7221 */ /* 0x000fe20000000000 */
[----:B------:R-:W-:Y:S02]  /*1d60*/  SHF.R.U32.HI R11, RZ, 0x5, R0 ;  /* 0x00000005ff0b7819 */ /* 0x000fe40000011600 */
[----:B------:R-:W-:-:S02]  /*1d70*/  @P2 MOV R4, 0x7f800000 ;  /* 0x7f80000000042802 */ /* 0x000fc40000000f00 */
[C---:B------:R-:W-:Y:S01]  /*1d80*/  FSETP.NEU.AND P1, PT, R3.reuse, RZ, PT ;  /* 0x000000ff0300720b */ /* 0x040fe20003f2d000 */
[C---:B-1----:R-:W-:Y:S02]  /*1d90*/  IMAD.SHL.U32 R5, R10.reuse, 0x2, RZ ;  /* 0x000000020a057824 */ /* 0x042fe400078e00ff */
[----:B------:R-:W-:Y:S01]  /*1da0*/  @P2 FFMA.FTZ R14, R3, R4, +INF ;  /* 0x7f800000030e2423 */ /* 0x000fe20000010004 */
[----:B------:R-:W-:Y:S01]  /*1db0*/  IMAD.HI R10, R10, 0x2, RZ ;  /* 0x000000020a0a7827 */ /* 0x000fe200078e02ff */
[----:B------:R-:W-:Y:S02]  /*1dc0*/  FSEL R21, R21, -INF , P0 ;  /* 0xff80000015157808 */ /* 0x000fe40000000000 */
[----:B--2---:R-:W-:Y:S01]  /*1dd0*/  IADD3 R16, P3, P4, R5, UR5, R6 ;  /* 0x0000000505107c10 */ /* 0x004fe2000fc7e006 */
[----:B------:R-:W-:Y:S01]  /*1de0*/  UIMAD.WIDE UR4, UR4, 0x2, URZ ;  /* 0x00000002040478a5 */ /* 0x000fe2000f8e02ff */
[----:B------:R-:W-:Y:S01]  /*1df0*/  SGXT.U32 R5, R11, 0x3 ;  /* 0x000000030b05781a */ /* 0x000fe20000000000 */
[----:B------:R-:W-:Y:S01]  /*1e00*/  FFMA R36, R21, 0.69314718246459960938, R36 ;  /* 0x3f31721815247823 */ /* 0x000fe20000000024 */
[----:B------:R-:W-:-:S02]  /*1e10*/  LEA.HI R11, R0, 0x18, RZ, 0x1b ;  /* 0x00000018000b7811 */ /* 0x000fc400078fd8ff */
[----:B------:R-:W-:Y:S01]  /*1e20*/  FSEL R14, R14, -INF , P1 ;  /* 0xff8000000e0e7808 */ /* 0x000fe20000800000 */
[-C--:B0-----:R-:W-:Y:S01]  /*1e30*/  IMAD R5, R5, R22.reuse, RZ ;  /* 0x0000001605057224 */ /* 0x081fe200078e02ff */
[----:B------:R-:W-:Y:S01]  /*1e40*/  IADD3.X R18, PT, PT, R10, UR5, R7, P3, P4 ;  /* 0x000000050a127c10 */ /* 0x000fe20009fe8407 */
[----:B------:R-:W-:Y:S01]  /*1e50*/  IMAD R7, R11, R22, RZ ;  /* 0x000000160b077224 */ /* 0x000fe200078e02ff */
[----:B------:R-:W-:Y:S01]  /*1e60*/  LOP3.LUT P0, RZ, R0, 0xe0, RZ, 0xc0, !PT ;  /* 0x000000e000ff7812 */ /* 0x000fe2000780c0ff */
[----:B------:R-:W-:Y:S01]  /*1e70*/  IMAD R3, R22, 0x8, R5 ;  /* 0x0000000816037824 */ /* 0x000fe200078e0205 */
[-C--:B------:R-:W-:Y:S01]  /*1e80*/  LEA R4, P2, R5, R16.reuse, 0x1 ;  /* 0x0000001005047211 */ /* 0x080fe200078408ff */
[----:B------:R-:W0:Y:S01]  /*1e90*/  LDCU UR4, c[0x0][0x3ec] ;  /* 0x00007d80ff0477ac */ /* 0x000e220008000800 */
[-C--:B------:R-:W-:Y:S01]  /*1ea0*/  LEA R12, P4, R7, R16.reuse, 0x1 ;  /* 0x00000010070c7211 */ /* 0x080fe200078808ff */
[----:B------:R-:W-:Y:S01]  /*1eb0*/  FFMA R37, R14, 0.69314718246459960938, R37 ;  /* 0x3f3172180e257823 */ /* 0x000fe20000000025 */
[----:B------:R-:W-:-:S02]  /*1ec0*/  LEA R6, P3, R3, R16, 0x1 ;  /* 0x0000001003067211 */ /* 0x000fc400078608ff */
[----:B------:R-:W-:Y:S02]  /*1ed0*/  LEA R11, R22, R3, 0x3 ;  /* 0x00000003160b7211 */ /* 0x000fe400078e18ff */
[-C--:B------:R-:W-:Y:S02]  /*1ee0*/  LEA.HI.X.SX32 R5, R5, R18.reuse, 0x1, P2 ;  /* 0x0000001205057211 */ /* 0x080fe400010f0eff */
[-C--:B------:R-:W-:Y:S02]  /*1ef0*/  LEA.HI.X.SX32 R13, R7, R18.reuse, 0x1, P4 ;  /* 0x00000012070d7211 */ /* 0x080fe400020f0eff */
[----:B------:R-:W-:Y:S01]  /*1f00*/  LEA.HI.X.SX32 R7, R3, R18, 0x1, P3 ;  /* 0x0000001203077211 */ /* 0x000fe200018f0eff */
[----:B------:R-:W-:Y:S01]  /*1f10*/  IMAD.SHL.U32 R3, R0, 0x2, RZ ;  /* 0x0000000200037824 */ /* 0x000fe200078e00ff */
[----:B------:R-:W-:Y:S01]  /*1f20*/  LEA R10, P2, R11, R16, 0x1 ;  /* 0x000000100b0a7211 */ /* 0x000fe200078408ff */
[----:B----4-:R1:W-:Y:S01]  /*1f30*/  STG.E.U16 desc[UR16][R4.64], R8 ;  /* 0x0000000804007986 */ /* 0x0103e2000c101510 */
[----:B------:R-:W-:Y:S01]  /*1f40*/  PRMT R15, R8, 0x7632, R15 ;  /* 0x00007632080f7816 */ /* 0x000fe2000000000f */
[----:B------:R-:W-:Y:S01]  /*1f50*/  IMAD.HI R0, R47, 0x4, RZ ;  /* 0x000000042f007827 */ /* 0x000fe200078e02ff */
[----:B------:R-:W-:Y:S01]  /*1f60*/  LEA.HI.X.SX32 R11, R11, R18, 0x1, P2 ;  /* 0x000000120b0b7211 */ /* 0x000fe200010f0eff */
[----:B0-----:R-:W-:Y:S01]  /*1f70*/  UIMAD UR4, UR10, UR4, URZ ;  /* 0x000000040a0472a4 */ /* 0x001fe2000f8e02ff */
[----:B------:R-:W-:Y:S01]  /*1f80*/  LOP3.LUT R3, R3, 0x78, RZ, 0xc0, !PT ;  /* 0x0000007803037812 */ /* 0x000fe200078ec0ff */
[----:B------:R0:W-:Y:S02]  /*1f90*/  STG.E.U16 desc[UR16][R6.64], R15 ;  /* 0x0000000f06007986 */ /* 0x0001e4000c101510 */
[----:B------:R-:W-:-:S02]  /*1fa0*/  USHF.L.U32 UR7, UR4, 0x2, URZ ;  /* 0x0000000204077899 */ /* 0x000fc400080006ff */
[----:B------:R2:W-:Y:S01]  /*1fb0*/  STG.E.U16 desc[UR16][R10.64], R9 ;  /* 0x000000090a007986 */ /* 0x0005e2000c101510 */
[----:B------:R-:W-:Y:S01]  /*1fc0*/  UIMAD.WIDE UR4, UR4, 0x4, URZ ;  /* 0x00000004040478a5 */ /* 0x000fe2000f8e02ff */
[----:B-1----:R-:W-:-:S04]  /*1fd0*/  SHF.L.U32 R5, R47, 0x2, RZ ;  /* 0x000000022f057819 */ /* 0x002fc800000006ff */
[----:B---3--:R-:W-:Y:S02]  /*1fe0*/  IADD3 R4, P1, P2, R5, UR7, R24 ;  /* 0x0000000705047c10 */ /* 0x008fe4000fa3e018 */
[----:B0-----:R-:W-:Y:S02]  /*1ff0*/  PRMT R7, R9, 0x7632, R7 ;  /* 0x0000763209077816 */ /* 0x001fe40000000007 */
[----:B------:R-:W-:-:S03]  /*2000*/  IADD3.X R5, PT, PT, R0, UR5, R25, P1, P2 ;  /* 0x0000000500057c10 */ /* 0x000fc60008fe4419 */
[----:B------:R2:W-:Y:S01]  /*2010*/  STG.E.U16 desc[UR16][R12.64], R7 ;  /* 0x000000070c007986 */ /* 0x0005e2000c101510 */
[----:B------:R-:W-:Y:S06]  /*2020*/  BAR.SYNC.DEFER_BLOCKING 0x0 ;  /* 0x0000000000007b1d */ /* 0x000fec0000010000 */
[----:B------:R2:W-:Y:S02]  /*2030*/  STS.64 [R3+UR6], R36 ;  /* 0x0000002403007988 */ /* 0x0005e40008000a06 */
[----:B------:R-:W-:Y:S06]  /*2040*/  BAR.SYNC.DEFER_BLOCKING 0x0 ;  /* 0x0000000000007b1d */ /* 0x000fec0000010000 */
[----:B------:R-:W-:Y:S05]  /*2050*/  @P0 EXIT ;  /* 0x000000000000094d */ /* 0x000fea0003800000 */
[----:B--2---:R-:W0:Y:S04]  /*2060*/  LDS R3, [R2] ;  /* 0x0000000002037984 */ /* 0x004e280000000800 */
[----:B0-----:R-:W-:Y:S01]  /*2070*/  STG.E desc[UR16][R4.64], R3 ;  /* 0x0000000304007986 */ /* 0x001fe2000c101910 */
[----:B------:R-:W-:Y:S05]  /*2080*/  EXIT ;  /* 0x000000000000794d */ /* 0x000fea0003800000 */
.L_x_2:
[----:B------:R-:W-:-:S00]  /*2090*/  BRA `(.L_x_2) ;  /* 0xfffffffc00fc7947 */ /* 0x000fc0000383ffff */
[----:B------:R-:W-:-:S00]  /*20a0*/  NOP ;  /* 0x0000000000007918 */ /* 0x000fc00000000000 */
        /* <DEDUP_REMOVED lines=13> */
.L_x_3:


//--------------------- .nv.global.init           --------------------------
	.section	.nv.global.init,"aw",@progbits
.nv.global.init:
	.type		_$_str,@object
	.size		_$_str,(.L_0 - _$_str)
_$_str:
        /*0000*/ 	.byte	0x5f, 0x5f, 0x43, 0x55, 0x44, 0x41, 0x5f, 0x46, 0x54, 0x5a, 0x00
.L_0:


//--------------------- .nv.shared.attn_fwd       --------------------------
	.section	.nv.shared.attn_fwd,"aw",@nobits
	.sectionflags	@""
	.align	16
	.zero		1024


//--------------------- .nv.shared.reserved.0     --------------------------
	.section	.nv.shared.reserved.0,"aw",@nobits
	.weak		__nv_reservedSMEM_offset_0_alias
	.size		__nv_reservedSMEM_offset_0_alias, 0, 64
	.other		__nv_reservedSMEM_offset_0_alias,@"STO_CUDA_RESERVED_SHARED STV_DEFAULT"
__nv_reservedSMEM_offset_0_alias:
	.zero		0
	.zero		64


//--------------------- .nv.constant0.attn_fwd    --------------------------
	.section	.nv.constant0.attn_fwd,"a",@progbits
	.sectionflags	@""
	.align	4
.nv.constant0.attn_fwd:
	.zero		1032


//--------------------- SYMBOLS --------------------------

	.type		.nv.reservedSmem.offset0,@object
	.size		.nv.reservedSmem.offset0,0x4
	.type		.nv.reservedSmem.cap,@object
	.size		.nv.reservedSmem.cap,0x4
